def attn_fwd(
    Q,
    K,
    V,
    Out,
    Lse,
    sm_scale,
    stride_qz,
    stride_qh,
    stride_qm,
    stride_qk,
    stride_kz,
    stride_kh,
    stride_kn,
    stride_kk,
    stride_vz,
    stride_vh,
    stride_vn,
    stride_vk,
    stride_oz,
    stride_oh,
    stride_om,
    stride_ok,
    seqlen_q,
    seqlen_k,
    BLOCK_M: tl.constexpr,
    BLOCK_N: tl.constexpr,
    HEAD_DIM: tl.constexpr,
    CAUSAL: tl.constexpr,
):
    start_m = tl.program_id(0)
    off_hz = tl.program_id(1)
    q_off = off_hz * stride_qh
    k_off = off_hz * stride_kh
    v_off = off_hz * stride_vh
    offs_m = start_m * BLOCK_M + tl.arange(0, BLOCK_M)
    offs_d = tl.arange(0, HEAD_DIM)
    offs_n = tl.arange(0, BLOCK_N)
    q_ptrs = Q + q_off + offs_m[:, None] * stride_qm + offs_d[None, :] * stride_qk
    k_ptrs = K + k_off + offs_d[:, None] * stride_kk + offs_n[None, :] * stride_kn
    v_ptrs = V + v_off + offs_n[:, None] * stride_vn + offs_d[None, :] * stride_vk
    m_i = tl.full([BLOCK_M], float("-inf"), dtype=tl.float32)
    l_i = tl.zeros([BLOCK_M], dtype=tl.float32) + 1.0
    acc = tl.zeros([BLOCK_M, HEAD_DIM], dtype=tl.float32)
    q = tl.load(q_ptrs)
    acc, l_i, m_i = _attn_fwd_inner(
        acc,
        l_i,
        m_i,
        q,
        k_ptrs,
        v_ptrs,
        sm_scale,
        stride_kn,
        stride_vn,
        start_m,
        seqlen_k,
        BLOCK_M,
        BLOCK_N,
        HEAD_DIM,
        CAUSAL,
    )
    acc = acc / l_i[:, None]
    lse = m_i + tl.math.log2(l_i) / 1.4426950408889634
    o_ptrs = (
        Out
        + off_hz * stride_oh
        + offs_m[:, None] * stride_om
        + offs_d[None, :] * stride_ok
    )
    tl.store(o_ptrs, acc.to(Out.dtype.element_ty))
    tl.store(Lse + off_hz * seqlen_q + offs_m, lse)

# config = {"BLOCK_M": 256, "BLOCK_N": 16, "HEAD_DIM": 32, "arch": "sm_90", "causal": false, "dtype": "fp16", "num_stages": 2, "num_warps": 16}
# arch = sm_90


// ===== COMPILED SASS (sm_90a) =====

	.target	sm_90a

	.elftype	@"ET_EXEC"


//--------------------- .note.nv.tkinfo           --------------------------
	.section	.note.nv.tkinfo,"",@"SHT_NOTE"
	.sectionflags	@"SHF_NOTE_NV_TKINFO"
	.tkinfo
        /*0018*/ 	.word	0x00000002
        /*0030*/ 	.string	""
        /*0030*/ 	.string	"ptxas"
        /*0030*/ 	.string	"Cuda compilation tools, release 13.0, V13.0.88"
        /*0030*/ 	.string	"Build cuda_13.0.r13.0/compiler.36424714_0"
        /*0030*/ 	.string	"-v  -suppress-debug-info  -lineinfo  -arch sm_90a "



//--------------------- .note.nv.cuinfo           --------------------------
	.section	.note.nv.cuinfo,"",@"SHT_NOTE"
	.sectionflags	@"SHF_NOTE_NV_CUINFO"
        /*0018*/ 	.short	0x0002
        /*001a*/ 	.short	0x005a
        /*001c*/ 	.short	0x0082
	.zero		2


//--------------------- .nv.info                  --------------------------
	.section	.nv.info,"",@"SHT_CUDA_INFO"
	.align	4


	//----- nvinfo : EIATTR_REGCOUNT
	.align		4
        /*0000*/ 	.byte	0x04, 0x2f
        /*0002*/ 	.short	(.L_2 - .L_1)
	.align		4
.L_1:
        /*0004*/ 	.word	index@(attn_fwd)
        /*0008*/ 	.word	0x00000038


	//----- nvinfo : EIATTR_FRAME_SIZE
	.align		4
.L_2:
        /*000c*/ 	.byte	0x04, 0x11
        /*000e*/ 	.short	(.L_4 - .L_3)
	.align		4
.L_3:
        /*0010*/ 	.word	index@(attn_fwd)
        /*0014*/ 	.word	0x00000000


	//----- nvinfo : EIATTR_MIN_STACK_SIZE
	.align		4
.L_4:
        /*0018*/ 	.byte	0x04, 0x12
        /*001a*/ 	.short	(.L_6 - .L_5)
	.align		4
.L_5:
        /*001c*/ 	.word	index@(attn_fwd)
        /*0020*/ 	.word	0x00000000
.L_6:


//--------------------- .nv.compat                --------------------------
	.section	.nv.compat,"",@"SHT_CUDA_COMPAT_INFO"
	.align	4
        /*0000*/ 	.byte	0x02, 0x09, 0x01, 0x00, 0x02, 0x02, 0x04, 0x00, 0x02, 0x05, 0x05, 0x00, 0x03, 0x07, 0x01, 0x01
        /*0010*/ 	.byte	0x02, 0x03, 0x00, 0x00, 0x02, 0x06, 0x01, 0x00, 0x04, 0x0b, 0x08, 0x00, 0x00, 0x00, 0x00, 0x00
        /*0020*/ 	.byte	0x00, 0x00, 0x00, 0x00


//--------------------- .nv.info.attn_fwd         --------------------------
	.section	.nv.info.attn_fwd,"",@"SHT_CUDA_INFO"
	.sectionflags	@""
	.align	4


	//----- nvinfo : EIATTR_CUDA_API_VERSION
	.align		4
        /*0000*/ 	.byte	0x04, 0x37
        /*0002*/ 	.short	(.L_8 - .L_7)
.L_7:
        /*0004*/ 	.word	0x00000082


	//----- nvinfo : EIATTR_KPARAM_INFO
	.align		4
.L_8:
        /*0008*/ 	.byte	0x04, 0x17
        /*000a*/ 	.short	(.L_10 - .L_9)
.L_9:
        /*000c*/ 	.word	0x00000000
        /*0010*/ 	.short	0x0019
        /*0012*/ 	.short	0x0080
        /*0014*/ 	.byte	0x00, 0xf4, 0x21, 0x00


	//----- nvinfo : EIATTR_KPARAM_INFO
	.align		4
.L_10:
        /*0018*/ 	.byte	0x04, 0x17
        /*001a*/ 	.short	(.L_12 - .L_11)
.L_11:
        /*001c*/ 	.word	0x00000000
        /*0020*/ 	.short	0x0018
        /*0022*/ 	.short	0x0078
        /*0024*/ 	.byte	0x00, 0xf4, 0x21, 0x00


	//----- nvinfo : EIATTR_KPARAM_INFO
	.align		4
.L_12:
        /*0028*/ 	.byte	0x04, 0x17
        /*002a*/ 	.short	(.L_14 - .L_13)
.L_13:
        /*002c*/ 	.word	0x00000000
        /*0030*/ 	.short	0x0017
        /*0032*/ 	.short	0x0070
        /*0034*/ 	.byte	0x00, 0xf0, 0x11, 0x00


	//----- nvinfo : EIATTR_KPARAM_INFO
	.align		4
.L_14:
        /*0038*/ 	.byte	0x04, 0x17
        /*003a*/ 	.short	(.L_16 - .L_15)
.L_15:
        /*003c*/ 	.word	0x00000000
        /*0040*/ 	.short	0x0016
        /*0042*/ 	.short	0x006c
        /*0044*/ 	.byte	0x00, 0xf0, 0x11, 0x00


	//----- nvinfo : EIATTR_KPARAM_INFO
	.align		4
.L_16:
        /*0048*/ 	.byte	0x04, 0x17
        /*004a*/ 	.short	(.L_18 - .L_17)
.L_17:
        /*004c*/ 	.word	0x00000000
        /*0050*/ 	.short	0x0015
        /*0052*/ 	.short	0x0068
        /*0054*/ 	.byte	0x00, 0xf0, 0x11, 0x00


	//----- nvinfo : EIATTR_KPARAM_INFO
	.align		4
.L_18:
        /*0058*/ 	.byte	0x04, 0x17
        /*005a*/ 	.short	(.L_20 - .L_19)
.L_19:
        /*005c*/ 	.word	0x00000000
        /*0060*/ 	.short	0x0014
        /*0062*/ 	.short	0x0064
        /*0064*/ 	.byte	0x00, 0xf0, 0x11, 0x00


	//----- nvinfo : EIATTR_KPARAM_INFO
	.align		4
.L_20:
        /*0068*/ 	.byte	0x04, 0x17
        /*006a*/ 	.short	(.L_22 - .L_21)
.L_21:
        /*006c*/ 	.word	0x00000000
        /*0070*/ 	.short	0x0013
        /*0072*/ 	.short	0x0060
        /*0074*/ 	.byte	0x00, 0xf0, 0x11, 0x00


	//----- nvinfo : EIATTR_KPARAM_INFO
	.align		4
.L_22:
        /*0078*/ 	.byte	0x04, 0x17
        /*007a*/ 	.short	(.L_24 - .L_23)
.L_23:
        /*007c*/ 	.word	0x00000000
        /*0080*/ 	.short	0x0012
        /*0082*/ 	.short	0x005c
        /*0084*/ 	.byte	0x00, 0xf0, 0x11, 0x00


	//----- nvinfo : EIATTR_KPARAM_INFO
	.align		4
.L_24:
        /*0088*/ 	.byte	0x04, 0x17
        /*008a*/ 	.short	(.L_26 - .L_25)
.L_25:
        /*008c*/ 	.word	0x00000000
        /*0090*/ 	.short	0x0011
        /*0092*/ 	.short	0x0058
        /*0094*/ 	.byte	0x00, 0xf0, 0x11, 0x00


	//----- nvinfo : EIATTR_KPARAM_INFO
	.align		4
.L_26:
        /*0098*/ 	.byte	0x04, 0x17
        /*009a*/ 	.short	(.L_28 - .L_27)
.L_27:
        /*009c*/ 	.word	0x00000000
        /*00a0*/ 	.short	0x0010
        /*00a2*/ 	.short	0x0054
        /*00a4*/ 	.byte	0x00, 0xf0, 0x11, 0x00


	//----- nvinfo : EIATTR_KPARAM_INFO
	.align		4
.L_28:
        /*00a8*/ 	.byte	0x04, 0x17
        /*00aa*/ 	.short	(.L_30 - .L_29)
.L_29:
        /*00ac*/ 	.word	0x00000000
        /*00b0*/ 	.short	0x000f
        /*00b2*/ 	.short	0x0050
        /*00b4*/ 	.byte	0x00, 0xf0, 0x11, 0x00


	//----- nvinfo : EIATTR_KPARAM_INFO
	.align		4
.L_30:
        /*00b8*/ 	.byte	0x04, 0x17
        /*00ba*/ 	.short	(.L_32 - .L_31)
.L_31:
        /*00bc*/ 	.word	0x00000000
        /*00c0*/ 	.short	0x000e
        /*00c2*/ 	.short	0x004c
        /*00c4*/ 	.byte	0x00, 0xf0, 0x11, 0x00


	//----- nvinfo : EIATTR_KPARAM_INFO
	.align		4
.L_32:
        /*00c8*/ 	.byte	0x04, 0x17
        /*00ca*/ 	.short	(.L_34 - .L_33)
.L_33:
        /*00cc*/ 	.word	0x00000000
        /*00d0*/ 	.short	0x000d
        /*00d2*/ 	.short	0x0048
        /*00d4*/ 	.byte	0x00, 0xf0, 0x11, 0x00


	//----- nvinfo : EIATTR_KPARAM_INFO
	.align		4
.L_34:
        /*00d8*/ 	.byte	0x04, 0x17
        /*00da*/ 	.short	(.L_36 - .L_35)
.L_35:
        /*00dc*/ 	.word	0x00000000
        /*00e0*/ 	.short	0x000c
        /*00e2*/ 	.short	0x0044
        /*00e4*/ 	.byte	0x00, 0xf0, 0x11, 0x00


	//----- nvinfo : EIATTR_KPARAM_INFO
	.align		4
.L_36:
        /*00e8*/ 	.byte	0x04, 0x17
        /*00ea*/ 	.short	(.L_38 - .L_37)
.L_37:
        /*00ec*/ 	.word	0x00000000
        /*00f0*/ 	.short	0x000b
        /*00f2*/ 	.short	0x0040
        /*00f4*/ 	.byte	0x00, 0xf0, 0x11, 0x00


	//----- nvinfo : EIATTR_KPARAM_INFO
	.align		4
.L_38:
        /*00f8*/ 	.byte	0x04, 0x17
        /*00fa*/ 	.short	(.L_40 - .L_39)
.L_39:
        /*00fc*/ 	.word	0x00000000
        /*0100*/ 	.short	0x000a
        /*0102*/ 	.short	0x003c
        /*0104*/ 	.byte	0x00, 0xf0, 0x11, 0x00


	//----- nvinfo : EIATTR_KPARAM_INFO
	.align		4
.L_40:
        /*0108*/ 	.byte	0x04, 0x17
        /*010a*/ 	.short	(.L_42 - .L_41)
.L_41:
        /*010c*/ 	.word	0x00000000
        /*0110*/ 	.short	0x0009
        /*0112*/ 	.short	0x0038
        /*0114*/ 	.byte	0x00, 0xf0, 0x11, 0x00


	//----- nvinfo : EIATTR_KPARAM_INFO
	.align		4
.L_42:
        /*0118*/ 	.byte	0x04, 0x17
        /*011a*/ 	.short	(.L_44 - .L_43)
.L_43:
        /*011c*/ 	.word	0x00000000
        /*0120*/ 	.short	0x0008
        /*0122*/ 	.short	0x0034
        /*0124*/ 	.byte	0x00, 0xf0, 0x11, 0x00


	//----- nvinfo : EIATTR_KPARAM_INFO
	.align		4
.L_44:
        /*0128*/ 	.byte	0x04, 0x17
        /*012a*/ 	.short	(.L_46 - .L_45)
.L_45:
        /*012c*/ 	.word	0x00000000
        /*0130*/ 	.short	0x0007
        /*0132*/ 	.short	0x0030
        /*0134*/ 	.byte	0x00, 0xf0, 0x11, 0x00


	//----- nvinfo : EIATTR_KPARAM_INFO
	.align		4
.L_46:
        /*0138*/ 	.byte	0x04, 0x17
        /*013a*/ 	.short	(.L_48 - .L_47)
.L_47:
        /*013c*/ 	.word	0x00000000
        /*0140*/ 	.short	0x0006
        /*0142*/ 	.short	0x002c
        /*0144*/ 	.byte	0x00, 0xf0, 0x11, 0x00


	//----- nvinfo : EIATTR_KPARAM_INFO
	.align		4
.L_48:
        /*0148*/ 	.byte	0x04, 0x17
        /*014a*/ 	.short	(.L_50 - .L_49)
.L_49:
        /*014c*/ 	.word	0x00000000
        /*0150*/ 	.short	0x0005
        /*0152*/ 	.short	0x0028
        /*0154*/ 	.byte	0x00, 0xf0, 0x11, 0x00


	//----- nvinfo : EIATTR_KPARAM_INFO
	.align		4
.L_50:
        /*0158*/ 	.byte	0x04, 0x17
        /*015a*/ 	.short	(.L_52 - .L_51)
.L_51:
        /*015c*/ 	.word	0x00000000
        /*0160*/ 	.short	0x0004
        /*0162*/ 	.short	0x0020
        /*0164*/ 	.byte	0x00, 0xf4, 0x21, 0x00


	//----- nvinfo : EIATTR_KPARAM_INFO
	.align		4
.L_52:
        /*0168*/ 	.byte	0x04, 0x17
        /*016a*/ 	.short	(.L_54 - .L_53)
.L_53:
        /*016c*/ 	.word	0x00000000
        /*0170*/ 	.short	0x0003
        /*0172*/ 	.short	0x0018
        /*0174*/ 	.byte	0x00, 0xf4, 0x21, 0x00


	//----- nvinfo : EIATTR_KPARAM_INFO
	.align		4
.L_54:
        /*0178*/ 	.byte	0x04, 0x17
        /*017a*/ 	.short	(.L_56 - .L_55)
.L_55:
        /*017c*/ 	.word	0x00000000
        /*0180*/ 	.short	0x0002
        /*0182*/ 	.short	0x0010
        /*0184*/ 	.byte	0x00, 0xf4, 0x21, 0x00


	//----- nvinfo : EIATTR_KPARAM_INFO
	.align		4
.L_56:
        /*0188*/ 	.byte	0x04, 0x17
        /*018a*/ 	.short	(.L_58 - .L_57)
.L_57:
        /*018c*/ 	.word	0x00000000
        /*0190*/ 	.short	0x0001
        /*0192*/ 	.short	0x0008
        /*0194*/ 	.byte	0x00, 0xf4, 0x21, 0x00


	//----- nvinfo : EIATTR_KPARAM_INFO
	.align		4
.L_58:
        /*0198*/ 	.byte	0x04, 0x17
        /*019a*/ 	.short	(.L_60 - .L_59)
.L_59:
        /*019c*/ 	.word	0x00000000
        /*01a0*/ 	.short	0x0000
        /*01a2*/ 	.short	0x0000
        /*01a4*/ 	.byte	0x00, 0xf4, 0x21, 0x00


	//----- nvinfo : EIATTR_SPARSE_MMA_MASK
	.align		4
.L_60:
        /*01a8*/ 	.byte	0x03, 0x50
        /*01aa*/ 	.short	0x0000


	//----- nvinfo : EIATTR_MAXREG_COUNT
	.align		4
        /*01ac*/ 	.byte	0x03, 0x1b
        /*01ae*/ 	.short	0x0080


	//----- nvinfo : EIATTR_NUM_BARRIERS
	.align		4
        /*01b0*/ 	.byte	0x02, 0x4c
        /*01b2*/ 	.byte	0x01
	.zero		1


	//----- nvinfo : EIATTR_MERCURY_ISA_VERSION
	.align		4
        /*01b4*/ 	.byte	0x03, 0x5f
        /*01b6*/ 	.short	0x0101


	//----- nvinfo : EIATTR_COOP_GROUP_MASK_REGIDS
	.align		4
        /*01b8*/ 	.byte	0x04, 0x29
        /*01ba*/ 	.short	(.L_62 - .L_61)


	//   ....[0]....
.L_61:
        /*01bc*/ 	.word	0xffffffff


	//   ....[1]....
        /*01c0*/ 	.word	0xffffffff


	//   ....[2]....
        /*01c4*/ 	.word	0xffffffff


	//   ....[3]....
        /*01c8*/ 	.word	0xffffffff


	//   ....[4]....
        /*01cc*/ 	.word	0xffffffff


	//   ....[5]....
        /*01d0*/ 	.word	0xffffffff


	//   ....[6]....
        /*01d4*/ 	.word	0xffffffff


	//   ....[7]....
        /*01d8*/ 	.word	0xffffffff


	//----- nvinfo : EIATTR_COOP_GROUP_INSTR_OFFSETS
	.align		4
.L_62:
        /*01dc*/ 	.byte	0x04, 0x28
        /*01de*/ 	.short	(.L_64 - .L_63)


	//   ....[0]....
.L_63:
        /*01e0*/ 	.word	0x00000ee0


	//   ....[1]....
        /*01e4*/ 	.word	0x00000f40


	//   ....[2]....
        /*01e8*/ 	.word	0x00000f60


	//   ....[3]....
        /*01ec*/ 	.word	0x00000f80


	//   ....[4]....
        /*01f0*/ 	.word	0x00001340


	//   ....[5]....
        /*01f4*/ 	.word	0x000013a0


	//   ....[6]....
        /*01f8*/ 	.word	0x000013e0


	//   ....[7]....
        /*01fc*/ 	.word	0x000013f0


	//----- nvinfo : EIATTR_EXIT_INSTR_OFFSETS
	.align		4
.L_64:
        /*0200*/ 	.byte	0x04, 0x1c
        /*0202*/ 	.short	(.L_66 - .L_65)


	//   ....[0]....
.L_65:
        /*0204*/ 	.word	0x000024e0


	//   ....[1]....
        /*0208*/ 	.word	0x00002510


	//----- nvinfo : EIATTR_REQNTID
	.align		4
.L_66:
        /*020c*/ 	.byte	0x04, 0x10
        /*020e*/ 	.short	(.L_68 - .L_67)
.L_67:
        /*0210*/ 	.word	0x00000200
        /*0214*/ 	.word	0x00000001
        /*0218*/ 	.word	0x00000001


	//----- nvinfo : EIATTR_CBANK_PARAM_SIZE
	.align		4
.L_68:
        /*021c*/ 	.byte	0x03, 0x19
        /*021e*/ 	.short	0x0088


	//----- nvinfo : EIATTR_PARAM_CBANK
	.align		4
        /*0220*/ 	.byte	0x04, 0x0a
        /*0222*/ 	.short	(.L_70 - .L_69)
	.align		4
.L_69:
        /*0224*/ 	.word	index@(.nv.constant0.attn_fwd)
        /*0228*/ 	.short	0x0210
        /*022a*/ 	.short	0x0088


	//----- nvinfo : EIATTR_SW_WAR
	.align		4
.L_70:
        /*022c*/ 	.byte	0x04, 0x36
        /*022e*/ 	.short	(.L_72 - .L_71)
.L_71:
        /*0230*/ 	.word	0x00000008
.L_72:


//--------------------- .nv.callgraph             --------------------------
	.section	.nv.callgraph,"",@"SHT_CUDA_CALLGRAPH"
	.align	4
	.sectionentsize	8
	.align		4
        /*0000*/ 	.word	0x00000000
	.align		4
        /*0004*/ 	.word	0xffffffff
	.align		4
        /*0008*/ 	.word	0x00000000
	.align		4
        /*000c*/ 	.word	0xfffffffe
	.align		4
        /*0010*/ 	.word	0x00000000
	.align		4
        /*0014*/ 	.word	0xfffffffd
	.align		4
        /*0018*/ 	.word	0x00000000
	.align		4
        /*001c*/ 	.word	0xfffffffc


//--------------------- .nv.constant4             --------------------------
	.section	.nv.constant4,"a",@progbits
	.align	8
	.align		8
.nv.constant4:
        /*0000*/ 	.dword	_$_str


//--------------------- .text.attn_fwd            --------------------------
	.section	.text.attn_fwd,"ax",@progbits
	.align	128
        .global         attn_fwd
        .type           attn_fwd,@function
        .size           attn_fwd,(.L_x_3 - attn_fwd)
        .other          attn_fwd,@"STO_CUDA_ENTRY STV_DEFAULT"
attn_fwd:
.text.attn_fwd:
[----:B------:R-:W-:Y:S01]  /*0000*/  LDC R1, c[0x0][0x28] ;  /* 0x00000a00ff017b82 */ /* 0x000fe20000000800 */
[----:B------:R-:W0:Y:S07]  /*0010*/  S2R R10, SR_TID.X ;  /* 0x00000000000a7919 */ /* 0x000e2e0000002100 */
[----:B------:R-:W1:Y:S01]  /*0020*/  S2UR UR15, SR_CTAID.Y ;  /* 0x00000000000f79c3 */ /* 0x000e620000002600 */
[----:B------:R-:W-:Y:S01]  /*0030*/  ULDC.64 UR4, c[0x0][0x240] ;  /* 0x0000900000047ab9 */ /* 0x000fe20000000a00 */
[----:B------:R-:W-:Y:S01]  /*0040*/  ULDC.64 UR16, c[0x0][0x208] ;  /* 0x0000820000107ab9 */ /* 0x000fe20000000a00 */
[----:B------:R-:W2:Y:S05]  /*0050*/  S2R R3, SR_CTAID.X ;  /* 0x0000000000037919 */ /* 0x000eaa0000002500 */
[----:B------:R-:W3:Y:S08]  /*0060*/  LDC R6, c[0x0][0x248] ;  /* 0x00009200ff067b82 */ /* 0x000ef00000000800 */
[----:B------:R-:W4:Y:S01]  /*0070*/  LDC.64 R12, c[0x0][0x210] ;  /* 0x00008400ff0c7b82 */ /* 0x000f220000000a00 */
[----:B-1----:R-:W-:-:S04]  /*0080*/  UIMAD UR4, UR15, UR4, URZ ;  /* 0x000000040f0472a4 */ /* 0x002fc8000f8e023f */
[----:B------:R-:W-:Y:S01]  /*0090*/  USHF.L.U32 UR6, UR4, 0x1, URZ ;  /* 0x0000000104067899 */ /* 0x000fe2000800063f */
[----:B0-----:R-:W-:Y:S02]  /*00a0*/  LOP3.LUT R2, R10, 0xff, RZ, 0xc0, !PT ;  /* 0x000000ff0a027812 */ /* 0x001fe400078ec0ff */
[----:B------:R-:W-:-:S03]  /*00b0*/  SHF.R.U32.HI R9, RZ, 0x8, R10 ;  /* 0x00000008ff097819 */ /* 0x000fc6000001160a */
[----:B--2---:R-:W-:Y:S01]  /*00c0*/  IMAD R2, R3, 0x100, R2 ;  /* 0x0000010003027824 */ /* 0x004fe200078e0202 */
[----:B------:R-:W-:-:S03]  /*00d0*/  SGXT.U32 R9, R9, 0x1 ;  /* 0x000000010909781a */ /* 0x000fc60000000000 */
[----:B------:R-:W-:Y:S01]  /*00e0*/  IMAD R0, R2, UR5, RZ ;  /* 0x0000000502007c24 */ /* 0x000fe2000f8e02ff */
[----:B------:R-:W-:Y:S01]  /*00f0*/  UIMAD.WIDE UR4, UR4, 0x2, URZ ;  /* 0x00000002040478a5 */ /* 0x000fe2000f8e023f */
[----:B---3--:R-:W-:Y:S02]  /*0100*/  IMAD R5, R9, R6, RZ ;  /* 0x0000000609057224 */ /* 0x008fe400078e02ff */
[C---:B------:R-:W-:Y:S02]  /*0110*/  IMAD.SHL.U32 R3, R0.reuse, 0x2, RZ ;  /* 0x0000000200037824 */ /* 0x040fe400078e00ff */
[----:B------:R-:W-:-:S03]  /*0120*/  IMAD.HI R0, R0, 0x2, RZ ;  /* 0x0000000200007827 */ /* 0x000fc600078e02ff */
[----:B----4-:R-:W-:Y:S01]  /*0130*/  IADD3 R4, P0, P1, R3, UR6, R12 ;  /* 0x0000000603047c10 */ /* 0x010fe2000f91e00c */
[----:B------:R-:W-:-:S03]  /*0140*/  IMAD R3, R6, 0x2, R5 ;  /* 0x0000000206037824 */ /* 0x000fc600078e0205 */
[----:B------:R-:W-:Y:S01]  /*0150*/  IADD3.X R0, R0, UR5, R13, P0, P1 ;  /* 0x0000000500007c10 */ /* 0x000fe200087e240d */
[C---:B------:R-:W-:Y:S01]  /*0160*/  IMAD R7, R6.reuse, 0x2, R3 ;  /* 0x0000000206077824 */ /* 0x040fe200078e0203 */
[-C--:B------:R-:W-:Y:S02]  /*0170*/  LEA R12, P0, R5, R4.reuse, 0x1 ;  /* 0x00000004050c7211 */ /* 0x080fe400078008ff */
[----:B------:R-:W-:Y:S02]  /*0180*/  LEA R14, P1, R3, R4, 0x1 ;  /* 0x00000004030e7211 */ /* 0x000fe400078208ff */
[C---:B------:R-:W-:Y:S02]  /*0190*/  LEA R11, R6.reuse, R7, 0x1 ;  /* 0x00000007060b7211 */ /* 0x040fe400078e08ff */
[----:B------:R-:W-:Y:S02]  /*01a0*/  LEA.HI.X.SX32 R13, R5, R0, 0x1, P0 ;  /* 0x00000000050d7211 */ /* 0x000fe400000f0eff */
[----:B------:R-:W-:Y:S01]  /*01b0*/  LEA R16, P0, R7, R4, 0x1 ;  /* 0x0000000407107211 */ /* 0x000fe200078008ff */
[----:B------:R-:W-:Y:S01]  /*01c0*/  IMAD R21, R6, 0x2, R11 ;  /* 0x0000000206157824 */ /* 0x000fe200078e020b */
[----:B------:R-:W-:-:S02]  /*01d0*/  LEA.HI.X.SX32 R15, R3, R0, 0x1, P1 ;  /* 0x00000000030f7211 */ /* 0x000fc400008f0eff */
[----:B------:R-:W-:Y:S01]  /*01e0*/  LEA.HI.X.SX32 R17, R7, R0, 0x1, P0 ;  /* 0x0000000007117211 */ /* 0x000fe200000f0eff */
[C---:B------:R-:W-:Y:S01]  /*01f0*/  IMAD R23, R6.reuse, 0x2, R21 ;  /* 0x0000000206177824 */ /* 0x040fe200078e0215 */
[C---:B------:R-:W-:Y:S01]  /*0200*/  LEA R18, P0, R11.reuse, R4, 0x1 ;  /* 0x000000040b127211 */ /* 0x040fe200078008ff */
[----:B------:R0:W2:Y:S03]  /*0210*/  LDG.E.U16 R3, desc[UR16][R12.64] ;  /* 0x000000100c037981 */ /* 0x0000a6000c1e1500 */
[----:B------:R-:W-:Y:S01]  /*0220*/  LEA.HI.X.SX32 R19, R11, R0, 0x1, P0 ;  /* 0x000000000b137211 */ /* 0x000fe200000f0eff */
[C---:B------:R-:W-:Y:S01]  /*0230*/  IMAD R11, R6.reuse, 0x2, R23 ;  /* 0x00000002060b7824 */ /* 0x040fe200078e0217 */
[-C--:B------:R-:W-:Y:S01]  /*0240*/  LEA R22, P0, R23, R4.reuse, 0x1 ;  /* 0x0000000417167211 */ /* 0x080fe200078008ff */
[----:B------:R1:W3:Y:S01]  /*0250*/  LDG.E.U16 R5, desc[UR16][R14.64] ;  /* 0x000000100e057981 */ /* 0x0002e2000c1e1500 */
[----:B------:R-:W-:Y:S01]  /*0260*/  LEA R20, P1, R21, R4, 0x1 ;  /* 0x0000000415147211 */ /* 0x000fe200078208ff */
[----:B0-----:R-:W-:Y:S01]  /*0270*/  IMAD R13, R6, 0x2, R11 ;  /* 0x00000002060d7824 */ /* 0x001fe200078e020b */
[-C--:B------:R-:W-:Y:S01]  /*0280*/  LEA.HI.X.SX32 R23, R23, R0.reuse, 0x1, P0 ;  /* 0x0000000017177211 */ /* 0x080fe200000f0eff */
[----:B------:R0:W4:Y:S01]  /*0290*/  LDG.E.U16 R7, desc[UR16][R16.64] ;  /* 0x0000001010077981 */ /* 0x000122000c1e1500 */
[----:B------:R-:W-:-:S02]  /*02a0*/  LEA.HI.X.SX32 R21, R21, R0, 0x1, P1 ;  /* 0x0000000015157211 */ /* 0x000fc400008f0eff */
[----:B------:R-:W-:Y:S01]  /*02b0*/  LEA R25, R6, R13, 0x1 ;  /* 0x0000000d06197211 */ /* 0x000fe200078e08ff */
[----:B------:R5:W4:Y:S01]  /*02c0*/  LDG.E.U16 R8, desc[UR16][R18.64] ;  /* 0x0000001012087981 */ /* 0x000b22000c1e1500 */
[----:B-1----:R-:W-:-:S03]  /*02d0*/  LEA R14, P0, R11, R4, 0x1 ;  /* 0x000000040b0e7211 */ /* 0x002fc600078008ff */
[----:B------:R1:W3:Y:S01]  /*02e0*/  LDG.E.U16 R12, desc[UR16][R20.64] ;  /* 0x00000010140c7981 */ /* 0x0002e2000c1e1500 */
[----:B------:R-:W-:Y:S01]  /*02f0*/  LEA.HI.X.SX32 R15, R11, R0, 0x1, P0 ;  /* 0x000000000b0f7211 */ /* 0x000fe200000f0eff */
[C---:B------:R-:W-:Y:S01]  /*0300*/  IMAD R11, R6.reuse, 0x2, R25 ;  /* 0x00000002060b7824 */ /* 0x040fe200078e0219 */
[-C--:B0-----:R-:W-:Y:S01]  /*0310*/  LEA R16, P0, R13, R4.reuse, 0x1 ;  /* 0x000000040d107211 */ /* 0x081fe200078008ff */
[----:B------:R0:W4:Y:S02]  /*0320*/  LDG.E.U16 R26, desc[UR16][R22.64] ;  /* 0x00000010161a7981 */ /* 0x000124000c1e1500 */
[C---:B------:R-:W-:Y:S01]  /*0330*/  IMAD R27, R6.reuse, 0x2, R11 ;  /* 0x00000002061b7824 */ /* 0x040fe200078e020b */
[----:B-----5:R-:W-:Y:S01]  /*0340*/  LEA R18, P1, R25, R4, 0x1 ;  /* 0x0000000419127211 */ /* 0x020fe200078208ff */
[----:B------:R5:W4:Y:S01]  /*0350*/  LDG.E.U16 R28, desc[UR16][R14.64] ;  /* 0x000000100e1c7981 */ /* 0x000b22000c1e1500 */
[-C--:B------:R-:W-:Y:S01]  /*0360*/  LEA.HI.X.SX32 R17, R13, R0.reuse, 0x1, P0 ;  /* 0x000000000d117211 */ /* 0x080fe200000f0eff */
[----:B------:R-:W-:Y:S01]  /*0370*/  IMAD R13, R6, 0x2, R27 ;  /* 0x00000002060d7824 */ /* 0x000fe200078e021b */
[----:B------:R-:W-:-:S02]  /*0380*/  LEA.HI.X.SX32 R19, R25, R0, 0x1, P1 ;  /* 0x0000000019137211 */ /* 0x000fc400008f0eff */
[C---:B-1----:R-:W-:Y:S01]  /*0390*/  LEA R20, P0, R11.reuse, R4, 0x1 ;  /* 0x000000040b147211 */ /* 0x042fe200078008ff */
[C---:B------:R-:W-:Y:S01]  /*03a0*/  IMAD R25, R6.reuse, 0x2, R13 ;  /* 0x0000000206197824 */ /* 0x040fe200078e020d */
[----:B------:R-:W4:Y:S02]  /*03b0*/  LDG.E.U16 R30, desc[UR16][R16.64] ;  /* 0x00000010101e7981 */ /* 0x000f24000c1e1500 */
[----:B------:R-:W-:Y:S02]  /*03c0*/  LEA.HI.X.SX32 R21, R11, R0, 0x1, P0 ;  /* 0x000000000b157211 */ /* 0x000fe400000f0eff */
[C---:B------:R-:W-:Y:S01]  /*03d0*/  LEA R11, R6.reuse, R25, 0x1 ;  /* 0x00000019060b7211 */ /* 0x040fe200078e08ff */
[----:B------:R1:W4:Y:S01]  /*03e0*/  LDG.E.U16 R31, desc[UR16][R18.64] ;  /* 0x00000010121f7981 */ /* 0x000322000c1e1500 */
[-C--:B0-----:R-:W-:Y:S02]  /*03f0*/  LEA R22, P0, R25, R4.reuse, 0x1 ;  /* 0x0000000419167211 */ /* 0x081fe400078008ff */
[----:B------:R-:W-:Y:S01]  /*0400*/  LEA R24, P1, R11, R4, 0x1 ;  /* 0x000000040b187211 */ /* 0x000fe200078208ff */
[C---:B------:R-:W-:Y:S01]  /*0410*/  IMAD R29, R6.reuse, 0x2, R11 ;  /* 0x00000002061d7824 */ /* 0x040fe200078e020b */
[-C--:B------:R-:W-:Y:S01]  /*0420*/  LEA.HI.X.SX32 R23, R25, R0.reuse, 0x1, P0 ;  /* 0x0000000019177211 */ /* 0x080fe200000f0eff */
[----:B------:R0:W4:Y:S01]  /*0430*/  LDG.E.U16 R32, desc[UR16][R20.64] ;  /* 0x0000001014207981 */ /* 0x000122000c1e1500 */
[----:B------:R-:W-:Y:S01]  /*0440*/  LEA.HI.X.SX32 R25, R11, R0, 0x1, P1 ;  /* 0x000000000b197211 */ /* 0x000fe200008f0eff */
[----:B------:R-:W-:Y:S01]  /*0450*/  IMAD R11, R6, 0x2, R29 ;  /* 0x00000002060b7824 */ /* 0x000fe200078e021d */
[-C--:B-----5:R-:W-:Y:S01]  /*0460*/  LEA R14, P0, R27, R4.reuse, 0x1 ;  /* 0x000000041b0e7211 */ /* 0x0a0fe200078008ff */
[----:B------:R-:W5:Y:S01]  /*0470*/  LDG.E.U16 R22, desc[UR16][R22.64] ;  /* 0x0000001016167981 */ /* 0x000f62000c1e1500 */
[----:B-1----:R-:W-:-:S02]  /*0480*/  LEA R18, P1, R29, R4, 0x1 ;  /* 0x000000041d127211 */ /* 0x002fc400078208ff */
[-C--:B------:R-:W-:Y:S01]  /*0490*/  LEA.HI.X.SX32 R15, R27, R0.reuse, 0x1, P0 ;  /* 0x000000001b0f7211 */ /* 0x080fe200000f0eff */
[----:B------:R-:W5:Y:S01]  /*04a0*/  LDG.E.U16 R24, desc[UR16][R24.64] ;  /* 0x0000001018187981 */ /* 0x000f62000c1e1500 */
[----:B------:R-:W-:Y:S02]  /*04b0*/  LEA.HI.X.SX32 R19, R29, R0, 0x1, P1 ;  /* 0x000000001d137211 */ /* 0x000fe400008f0eff */
[-C--:B------:R-:W-:Y:S01]  /*04c0*/  LEA R16, P0, R13, R4.reuse, 0x1 ;  /* 0x000000040d107211 */ /* 0x080fe200078008ff */
[----:B------:R1:W5:Y:S01]  /*04d0*/  LDG.E.U16 R14, desc[UR16][R14.64] ;  /* 0x000000100e0e7981 */ /* 0x000362000c1e1500 */
[----:B0-----:R-:W-:Y:S02]  /*04e0*/  LEA R20, P1, R11, R4, 0x1 ;  /* 0x000000040b147211 */ /* 0x001fe400078208ff */
[-C--:B------:R-:W-:Y:S01]  /*04f0*/  LEA.HI.X.SX32 R17, R13, R0.reuse, 0x1, P0 ;  /* 0x000000000d117211 */ /* 0x080fe200000f0eff */
[----:B------:R-:W5:Y:S01]  /*0500*/  LDG.E.U16 R18, desc[UR16][R18.64] ;  /* 0x0000001012127981 */ /* 0x000f62000c1e1500 */
[----:B------:R-:W-:-:S03]  /*0510*/  LEA.HI.X.SX32 R21, R11, R0, 0x1, P1 ;  /* 0x000000000b157211 */ /* 0x000fc600008f0eff */
[----:B------:R0:W5:Y:S04]  /*0520*/  LDG.E.U16 R16, desc[UR16][R16.64] ;  /* 0x0000001010107981 */ /* 0x000168000c1e1500 */
[----:B------:R-:W5:Y:S01]  /*0530*/  LDG.E.U16 R20, desc[UR16][R20.64] ;  /* 0x0000001014147981 */ /* 0x000f62000c1e1500 */
[C---:B------:R-:W-:Y:S01]  /*0540*/  IMAD.SHL.U32 R0, R10.reuse, 0x2, RZ ;  /* 0x000000020a007824 */ /* 0x040fe200078e00ff */
[----:B------:R-:W-:Y:S02]  /*0550*/  LOP3.LUT R13, R10, 0xc0, RZ, 0xc0, !PT ;  /* 0x000000c00a0d7812 */ /* 0x000fe400078ec0ff */
[----:B------:R-:W-:Y:S02]  /*0560*/  SHF.R.S32.HI R4, RZ, 0x8, R10 ;  /* 0x00000008ff047819 */ /* 0x000fe4000001140a */
[----:B------:R-:W-:-:S02]  /*0570*/  LOP3.LUT R6, R0, 0x7e, RZ, 0xc0, !PT ;  /* 0x0000007e00067812 */ /* 0x000fc400078ec0ff */
[----:B------:R-:W-:-:S03]  /*0580*/  SGXT R4, R4, 0x1 ;  /* 0x000000010404781a */ /* 0x000fc60000000200 */
[----:B------:R-:W-:Y:S01]  /*0590*/  IMAD R11, R13, 0x40, R6 ;  /* 0x000000400d0b7824 */ /* 0x000fe200078e0206 */
[----:B------:R-:W0:Y:S04]  /*05a0*/  S2UR UR14, SR_CgaCtaId ;  /* 0x00000000000e79c3 */ /* 0x000e280000008800 */
[----:B------:R-:W-:-:S04]  /*05b0*/  LOP3.LUT R4, R11, 0x90, R4, 0x78, !PT ;  /* 0x000000900b047812 */ /* 0x000fc800078e7804 */
[----:B------:R-:W0:Y:S01]  /*05c0*/  LDC R11, c[0x0][0x280] ;  /* 0x0000a000ff0b7b82 */ /* 0x000e220000000800 */
[----:B------:R-:W-:Y:S01]  /*05d0*/  UMOV UR4, 0x400 ;  /* 0x0000040000047882 */ /* 0x000fe20000000000 */
[C---:B-1----:R-:W-:Y:S02]  /*05e0*/  LOP3.LUT R15, R4.reuse, 0x20, RZ, 0x3c, !PT ;  /* 0x00000020040f7812 */ /* 0x042fe400078e3cff */
[C---:B0-----:R-:W-:Y:S02]  /*05f0*/  LOP3.LUT R17, R4.reuse, 0x40, RZ, 0x3c, !PT ;  /* 0x0000004004117812 */ /* 0x041fe400078e3cff */
[----:B------:R-:W-:Y:S01]  /*0600*/  LOP3.LUT R19, R4, 0x60, RZ, 0x3c, !PT ;  /* 0x0000006004137812 */ /* 0x000fe200078e3cff */
[----:B------:R-:W-:Y:S01]  /*0610*/  ULEA UR14, UR14, UR4, 0x18 ;  /* 0x000000040e0e7291 */ /* 0x000fe2000f8ec03f */
[----:B------:R-:W-:Y:S01]  /*0620*/  ISETP.GE.AND P0, PT, R11, 0x1, PT ;  /* 0x000000010b00780c */ /* 0x000fe20003f06270 */
[----:B------:R-:W-:Y:S01]  /*0630*/  IMAD.MOV.U32 R6, RZ, RZ, 0x3f800000 ;  /* 0x3f800000ff067424 */ /* 0x000fe200078e00ff */
[----:B------:R-:W-:-:S02]  /*0640*/  CS2R R34, SRZ ;  /* 0x0000000000227805 */ /* 0x000fc4000001ff00 */
[----:B------:R-:W-:Y:S02]  /*0650*/  CS2R R36, SRZ ;  /* 0x0000000000247805 */ /* 0x000fe4000001ff00 */
[----:B------:R-:W-:Y:S02]  /*0660*/  CS2R R38, SRZ ;  /* 0x0000000000267805 */ /* 0x000fe4000001ff00 */
[----:B--2---:R0:W-:Y:S02]  /*0670*/  STS.U16 [R4+UR14], R3 ;  /* 0x0000000304007988 */ /* 0x0041e4000800040e */
[----:B0-----:R-:W-:Y:S02]  /*0680*/  IMAD.MOV.U32 R3, RZ, RZ, -0x800000 ;  /* 0xff800000ff037424 */ /* 0x001fe400078e00ff */
[----:B---3--:R0:W-:Y:S02]  /*0690*/  STS.U16 [R4+UR14+0x400], R12 ;  /* 0x0004000c04007988 */ /* 0x0081e4000800040e */
[----:B0-----:R-:W-:-:S02]  /*06a0*/  MOV R12, 0xff800000 ;  /* 0xff800000000c7802 */ /* 0x001fc40000000f00 */
[----:B----4-:R-:W-:Y:S04]  /*06b0*/  STS.U16 [R4+UR14+0x800], R31 ;  /* 0x0008001f04007988 */ /* 0x010fe8000800040e */
[----:B-----5:R0:W-:Y:S04]  /*06c0*/  STS.U16 [R4+UR14+0xc00], R22 ;  /* 0x000c001604007988 */ /* 0x0201e8000800040e */
[----:B------:R-:W-:Y:S04]  /*06d0*/  STS.U16 [R15+UR14+0x100], R5 ;  /* 0x000100050f007988 */ /* 0x000fe8000800040e */
[----:B------:R-:W-:Y:S04]  /*06e0*/  STS.U16 [R15+UR14+0x500], R26 ;  /* 0x0005001a0f007988 */ /* 0x000fe8000800040e */
[----:B------:R-:W-:Y:S04]  /*06f0*/  STS.U16 [R15+UR14+0x900], R32 ;  /* 0x000900200f007988 */ /* 0x000fe8000800040e */
[----:B------:R1:W-:Y:S04]  /*0700*/  STS.U16 [R15+UR14+0xd00], R24 ;  /* 0x000d00180f007988 */ /* 0x0003e8000800040e */
[----:B------:R-:W-:Y:S04]  /*0710*/  STS.U16 [R17+UR14+0x200], R7 ;  /* 0x0002000711007988 */ /* 0x000fe8000800040e */
[----:B------:R2:W-:Y:S04]  /*0720*/  STS.U16 [R17+UR14+0x600], R28 ;  /* 0x0006001c11007988 */ /* 0x0005e8000800040e */
[----:B------:R-:W-:Y:S04]  /*0730*/  STS.U16 [R17+UR14+0xa00], R14 ;  /* 0x000a000e11007988 */ /* 0x000fe8000800040e */
[----:B------:R-:W-:Y:S01]  /*0740*/  STS.U16 [R17+UR14+0xe00], R18 ;  /* 0x000e001211007988 */ /* 0x000fe2000800040e */
[----:B0-----:R-:W-:-:S03]  /*0750*/  IMAD.MOV.U32 R4, RZ, RZ, 0x3f800000 ;  /* 0x3f800000ff047424 */ /* 0x001fc600078e00ff */
[----:B------:R-:W-:Y:S01]  /*0760*/  STS.U16 [R19+UR14+0x300], R8 ;  /* 0x0003000813007988 */ /* 0x000fe2000800040e */
[----:B-1----:R-:W-:-:S03]  /*0770*/  CS2R R24, SRZ ;  /* 0x0000000000187805 */ /* 0x002fc6000001ff00 */
[----:B------:R0:W-:Y:S01]  /*0780*/  STS.U16 [R19+UR14+0x700], R30 ;  /* 0x0007001e13007988 */ /* 0x0001e2000800040e */
[----:B------:R-:W-:-:S03]  /*0790*/  CS2R R26, SRZ ;  /* 0x00000000001a7805 */ /* 0x000fc6000001ff00 */
[----:B------:R1:W-:Y:S01]  /*07a0*/  STS.U16 [R19+UR14+0xb00], R16 ;  /* 0x000b001013007988 */ /* 0x0003e2000800040e */
[----:B--2---:R-:W-:-:S03]  /*07b0*/  CS2R R28, SRZ ;  /* 0x00000000001c7805 */ /* 0x004fc6000001ff00 */
[----:B------:R1:W-:Y:S01]  /*07c0*/  STS.U16 [R19+UR14+0xf00], R20 ;  /* 0x000f001413007988 */ /* 0x0003e2000800040e */
[----:B------:R-:W-:Y:S02]  /*07d0*/  CS2R R32, SRZ ;  /* 0x0000000000207805 */ /* 0x000fe4000001ff00 */
[----:B0-----:R-:W-:Y:S02]  /*07e0*/  CS2R R30, SRZ ;  /* 0x00000000001e7805 */ /* 0x001fe4000001ff00 */
[----:B------:R-:W-:Y:S01]  /*07f0*/  LOP3.LUT R8, R10, 0x1ff, RZ, 0xc0, !PT ;  /* 0x000001ff0a087812 */ /* 0x000fe200078ec0ff */
[----:B------:R-:W-:Y:S06]  /*0800*/  @!P0 BRA `(.L_x_0) ;  /* 0x0000000c00248947 */ /* 0x000fec0003800000 */
[----:B------:R-:W0:Y:S01]  /*0810*/  LDC.64 R6, c[0x0][0x250] ;  /* 0x00009400ff067b82 */ /* 0x000e220000000a00 */
[C---:B------:R-:W-:Y:S01]  /*0820*/  LOP3.LUT R3, R10.reuse, 0x1f, RZ, 0xc0, !PT ;  /* 0x0000001f0a037812 */ /* 0x040fe200078ec0ff */
[----:B------:R-:W-:Y:S01]  /*0830*/  ULDC UR4, c[0x0][0x258] ;  /* 0x0000960000047ab9 */ /* 0x000fe20000000800 */
[----:B-1----:R-:W-:Y:S01]  /*0840*/  LOP3.LUT R16, R10, 0xf, RZ, 0xc0, !PT ;  /* 0x0000000f0a107812 */ /* 0x002fe200078ec0ff */
[----:B------:R-:W-:Y:S01]  /*0850*/  ULDC.64 UR6, c[0x0][0x220] ;  /* 0x0000880000067ab9 */ /* 0x000fe20000000a00 */
[--C-:B------:R-:W-:Y:S01]  /*0860*/  SHF.R.U32.HI R19, RZ, 0x5, R10.reuse ;  /* 0x00000005ff137819 */ /* 0x100fe2000001160a */
[----:B------:R-:W-:Y:S01]  /*0870*/  IMAD R12, R3, UR4, RZ ;  /* 0x00000004030c7c24 */ /* 0x000fe2000f8e02ff */
[----:B------:R-:W-:Y:S01]  /*0880*/  ULDC.64 UR4, c[0x0][0x218] ;  /* 0x0000860000047ab9 */ /* 0x000fe20000000a00 */
[----:B------:R-:W1:Y:S01]  /*0890*/  LDC.64 R4, c[0x0][0x260] ;  /* 0x00009800ff047b82 */ /* 0x000e620000000a00 */
[----:B------:R-:W-:Y:S01]  /*08a0*/  SHF.R.U32.HI R18, RZ, 0x4, R10 ;  /* 0x00000004ff127819 */ /* 0x000fe2000001160a */
[C---:B------:R-:W-:Y:S01]  /*08b0*/  IMAD.SHL.U32 R14, R12.reuse, 0x2, RZ ;  /* 0x000000020c0e7824 */ /* 0x040fe200078e00ff */
[----:B------:R-:W-:Y:S01]  /*08c0*/  SHF.R.U32.HI R13, RZ, 0x2, R13 ;  /* 0x00000002ff0d7819 */ /* 0x000fe2000001160d */
[----:B------:R-:W-:Y:S01]  /*08d0*/  IMAD.HI R15, R12, 0x2, RZ ;  /* 0x000000020c0f7827 */ /* 0x000fe200078e02ff */
[----:B------:R-:W-:-:S02]  /*08e0*/  MOV R20, 0xff800000 ;  /* 0xff80000000147802 */ /* 0x000fc40000000f00 */
[----:B------:R-:W-:Y:S02]  /*08f0*/  CS2R R24, SRZ ;  /* 0x0000000000187805 */ /* 0x000fe4000001ff00 */
[----:B------:R-:W-:Y:S01]  /*0900*/  CS2R R26, SRZ ;  /* 0x00000000001a7805 */ /* 0x000fe2000001ff00 */
[----:B------:R-:W-:Y:S01]  /*0910*/  IMAD.MOV.U32 R22, RZ, RZ, -0x800000 ;  /* 0xff800000ff167424 */ /* 0x000fe200078e00ff */
[----:B------:R-:W-:Y:S02]  /*0920*/  CS2R R28, SRZ ;  /* 0x00000000001c7805 */ /* 0x000fe4000001ff00 */
[----:B------:R-:W-:Y:S02]  /*0930*/  CS2R R30, SRZ ;  /* 0x00000000001e7805 */ /* 0x000fe4000001ff00 */
[----:B------:R-:W-:Y:S02]  /*0940*/  CS2R R32, SRZ ;  /* 0x0000000000207805 */ /* 0x000fe4000001ff00 */
[----:B------:R-:W-:-:S02]  /*0950*/  CS2R R34, SRZ ;  /* 0x0000000000227805 */ /* 0x000fc4000001ff00 */
[----:B------:R-:W-:Y:S02]  /*0960*/  CS2R R36, SRZ ;  /* 0x0000000000247805 */ /* 0x000fe4000001ff00 */
[----:B------:R-:W-:Y:S01]  /*0970*/  CS2R R38, SRZ ;  /* 0x0000000000267805 */ /* 0x000fe2000001ff00 */
[----:B------:R-:W-:Y:S01]  /*0980*/  UMOV UR10, 0xfffffffe ;  /* 0xfffffffe000a7882 */ /* 0x000fe20000000000 */
[----:B0-----:R-:W-:Y:S01]  /*0990*/  IMAD R6, R6, UR15, RZ ;  /* 0x0000000f06067c24 */ /* 0x001fe2000f8e02ff */
[----:B------:R-:W-:Y:S01]  /*09a0*/  UMOV UR11, 0x7fffffdf ;  /* 0x7fffffdf000b7882 */ /* 0x000fe20000000000 */
[----:B------:R-:W-:-:S03]  /*09b0*/  ULDC UR19, c[0x0][0x238] ;  /* 0x00008e0000137ab9 */ /* 0x000fc60000000800 */
[C---:B------:R-:W-:Y:S01]  /*09c0*/  SHF.L.U32 R3, R6.reuse, 0x1, RZ ;  /* 0x0000000106037819 */ /* 0x040fe200000006ff */
[----:B------:R-:W-:-:S03]  /*09d0*/  IMAD.HI R6, R6, 0x2, RZ ;  /* 0x0000000206067827 */ /* 0x000fc600078e02ff */
[----:B------:R-:W-:Y:S01]  /*09e0*/  IADD3 R21, P0, P1, R14, UR4, R3 ;  /* 0x000000040e157c10 */ /* 0x000fe2000f91e003 */
[----:B-1----:R-:W-:Y:S01]  /*09f0*/  IMAD R4, R4, UR15, RZ ;  /* 0x0000000f04047c24 */ /* 0x002fe2000f8e02ff */
[----:B------:R-:W-:Y:S01]  /*0a00*/  ULDC UR4, c[0x0][0x268] ;  /* 0x00009a0000047ab9 */ /* 0x000fe20000000800 */
[----:B------:R-:W-:Y:S01]  /*0a10*/  IMAD R16, R16, R5, RZ ;  /* 0x0000000510107224 */ /* 0x000fe200078e02ff */
[----:B------:R-:W-:Y:S01]  /*0a20*/  IADD3.X R15, R15, UR5, R6, P0, P1 ;  /* 0x000000050f0f7c10 */ /* 0x000fe200087e2406 */
[----:B------:R-:W-:Y:S01]  /*0a30*/  IMAD.SHL.U32 R3, R4, 0x2, RZ ;  /* 0x0000000204037824 */ /* 0x000fe200078e00ff */
[----:B------:R-:W-:Y:S01]  /*0a40*/  SHF.R.U32.HI R6, RZ, 0x5, R10 ;  /* 0x00000005ff067819 */ /* 0x000fe2000001160a */
[----:B------:R-:W-:Y:S02]  /*0a50*/  IMAD.SHL.U32 R14, R16, 0x2, RZ ;  /* 0x00000002100e7824 */ /* 0x000fe400078e00ff */
[----:B------:R-:W-:Y:S01]  /*0a60*/  IMAD.HI R12, R4, 0x2, RZ ;  /* 0x00000002040c7827 */ /* 0x000fe200078e02ff */
[----:B------:R-:W-:-:S02]  /*0a70*/  SGXT.U32 R4, R19, 0x4 ;  /* 0x000000041304781a */ /* 0x000fc40000000000 */
[----:B------:R-:W-:Y:S01]  /*0a80*/  IADD3 R14, P2, P3, R14, UR6, R3 ;  /* 0x000000060e0e7c10 */ /* 0x000fe2000fb5e003 */
[----:B------:R-:W-:Y:S01]  /*0a90*/  IMAD.HI R17, R16, 0x2, RZ ;  /* 0x0000000210117827 */ /* 0x000fe200078e02ff */
[----:B------:R-:W-:Y:S02]  /*0aa0*/  SGXT.U32 R3, R18, 0x5 ;  /* 0x000000051203781a */ /* 0x000fe40000000000 */
[----:B------:R-:W-:Y:S01]  /*0ab0*/  R2UR UR18, R6 ;  /* 0x00000000061272ca */ /* 0x000fe200000e0000 */
[----:B------:R-:W-:Y:S01]  /*0ac0*/  IMAD R4, R4, R7, RZ ;  /* 0x0000000704047224 */ /* 0x000fe200078e02ff */
[----:B------:R-:W-:Y:S01]  /*0ad0*/  IADD3.X R12, R17, UR7, R12, P2, P3 ;  /* 0x00000007110c7c10 */ /* 0x000fe200097e640c */
[----:B------:R-:W-:Y:S01]  /*0ae0*/  IMAD R3, R3, UR4, RZ ;  /* 0x0000000403037c24 */ /* 0x000fe2000f8e02ff */
[----:B------:R-:W-:Y:S01]  /*0af0*/  UIADD3 UR4, UR14, 0x4000, URZ ;  /* 0x000040000e047890 */ /* 0x000fe2000fffe03f */
[----:B------:R-:W-:Y:S01]  /*0b00*/  IMAD.SHL.U32 R18, R8, 0x2, RZ ;  /* 0x0000000208127824 */ /* 0x000fe200078e00ff */
[C---:B------:R-:W-:Y:S01]  /*0b10*/  LEA R21, P0, R4.reuse, R21, 0x1 ;  /* 0x0000001504157211 */ /* 0x040fe200078008ff */
[----:B------:R-:W-:Y:S01]  /*0b20*/  IMAD.MOV.U32 R16, RZ, RZ, RZ ;  /* 0x000000ffff107224 */ /* 0x000fe200078e00ff */
[C---:B------:R-:W-:Y:S01]  /*0b30*/  LEA R19, P1, R3.reuse, R14, 0x1 ;  /* 0x0000000e03137211 */ /* 0x040fe200078208ff */
[----:B------:R-:W-:Y:S01]  /*0b40*/  USHF.R.U32.HI UR4, URZ, 0x4, UR4 ;  /* 0x000000043f047899 */ /* 0x000fe20008011604 */
[----:B------:R-:W-:Y:S01]  /*0b50*/  LEA.HI.X.SX32 R17, R4, R15, 0x1, P0 ;  /* 0x0000000f04117211 */ /* 0x000fe200000f0eff */
[----:B------:R-:W-:Y:S01]  /*0b60*/  IMAD.MOV.U32 R4, RZ, RZ, 0x3f800000 ;  /* 0x3f800000ff047424 */ /* 0x000fe200078e00ff */
[----:B------:R-:W-:Y:S01]  /*0b70*/  LEA.HI.X.SX32 R15, R3, R12, 0x1, P1 ;  /* 0x0000000c030f7211 */ /* 0x000fe200008f0eff */
[----:B------:R-:W-:Y:S01]  /*0b80*/  USGXT.U32 UR6, UR4, 0xe ;  /* 0x0000000e0406789a */ /* 0x000fe20008000000 */
[----:B------:R-:W-:Y:S01]  /*0b90*/  SHF.R.S32.HI R3, RZ, 0x6, R10 ;  /* 0x00000006ff037819 */ /* 0x000fe2000001140a */
[----:B------:R-:W-:Y:S01]  /*0ba0*/  IMAD.MOV.U32 R14, RZ, RZ, RZ ;  /* 0x000000ffff0e7224 */ /* 0x000fe200078e00ff */
[----:B------:R-:W-:Y:S01]  /*0bb0*/  LOP3.LUT R18, R18, R13, RZ, 0x3c, !PT ;  /* 0x0000000d12127212 */ /* 0x000fe200078e3cff */
[----:B------:R-:W-:Y:S01]  /*0bc0*/  IMAD.MOV.U32 R6, RZ, RZ, 0x3f800000 ;  /* 0x3f800000ff067424 */ /* 0x000fe200078e00ff */
[----:B------:R-:W-:Y:S01]  /*0bd0*/  SGXT R3, R3, 0x1 ;  /* 0x000000010303781a */ /* 0x000fe20000000200 */
[----:B------:R-:W-:Y:S01]  /*0be0*/  UMOV UR7, URZ ;  /* 0x0000003f00077c82 */ /* 0x000fe20008000000 */
[----:B------:R-:W-:Y:S01]  /*0bf0*/  UMOV UR4, URZ ;  /* 0x0000003f00047c82 */ /* 0x000fe20008000000 */
[----:B------:R-:W-:Y:S01]  /*0c00*/  UIADD3.64 UR10, UR6, -UR10, URZ ;  /* 0x8000000a060a7297 */ /* 0x000fe2000fffe03f */
[----:B------:R-:W-:-:S04]  /*0c10*/  LOP3.LUT R3, R3, 0x90, RZ, 0xc0, !PT ;  /* 0x0000009003037812 */ /* 0x000fc800078ec0ff */
[----:B------:R-:W-:-:S07]  /*0c20*/  LOP3.LUT R13, R3, 0x37e, R0, 0x78, !PT ;  /* 0x0000037e030d7812 */ /* 0x000fce00078e7800 */
.L_x_1:
[----:B------:R-:W-:-:S04]  /*0c30*/  LEA R40, P0, R14, R21, 0x1 ;  /* 0x000000150e287211 */ /* 0x000fc800078008ff */
[----:B------:R-:W-:-:S05]  /*0c40*/  LEA.HI.X.SX32 R41, R14, R17, 0x1, P0 ;  /* 0x000000110e297211 */ /* 0x000fca00000f0eff */
[----:B------:R-:W2:Y:S01]  /*0c50*/  LDG.E.U16 R3, desc[UR16][R40.64] ;  /* 0x0000001028037981 */ /* 0x000ea2000c1e1500 */
[C---:B------:R-:W-:Y:S01]  /*0c60*/  LEA R48, P0, R16.reuse, R19, 0x1 ;  /* 0x0000001310307211 */ /* 0x040fe200078008ff */
[----:B------:R-:W-:Y:S03]  /*0c70*/  BAR.SYNC.DEFER_BLOCKING 0x0 ;  /* 0x0000000000007b1d */ /* 0x000fe60000010000 */
[----:B------:R-:W-:Y:S01]  /*0c80*/  LEA.HI.X.SX32 R49, R16, R15, 0x1, P0 ;  /* 0x0000000f10317211 */ /* 0x000fe200000f0eff */
[----:B------:R-:W-:-:S04]  /*0c90*/  USHF.L.U32 UR5, UR18, 0x6, URZ ;  /* 0x0000000612057899 */ /* 0x000fc8000800063f */
[----:B------:R-:W-:-:S04]  /*0ca0*/  ULOP3.LUT UR5, UR5, 0x300, URZ, 0xc0, !UPT ;  /* 0x0000030005057892 */ /* 0x000fc8000f8ec03f */
[----:B------:R-:W-:-:S04]  /*0cb0*/  ULEA.HI UR5, UR14, UR5, URZ, 0x1c ;  /* 0x000000050e057291 */ /* 0x000fc8000f8fe03f */
[----:B------:R-:W-:Y:S01]  /*0cc0*/  ULOP3.LUT UR8, UR5, 0x3fff, URZ, 0xc0, !UPT ;  /* 0x00003fff05087892 */ /* 0x000fe2000f8ec03f */
[----:B------:R-:W-:Y:S01]  /*0cd0*/  UMOV UR22, UR6 ;  /* 0x0000000600167c82 */ /* 0x000fe20008000000 */
[----:B------:R-:W-:Y:S01]  /*0ce0*/  UMOV UR23, 0x80000020 ;  /* 0x8000002000177882 */ /* 0x000fe20000000000 */
[----:B------:R-:W-:-:S04]  /*0cf0*/  UMOV UR21, 0x40000040 ;  /* 0x4000004000157882 */ /* 0x000fc80000000000 */
[----:B------:R-:W-:Y:S01]  /*0d00*/  UMOV UR20, UR8 ;  /* 0x0000000800147c82 */ /* 0x000fe20008000000 */
[----:B------:R-:W-:Y:S01]  /*0d10*/  UMOV UR12, 0x80 ;  /* 0x00000080000c7882 */ /* 0x000fe20000000000 */
[----:B------:R-:W-:Y:S01]  /*0d20*/  UMOV UR13, 0x40000040 ;  /* 0x40000040000d7882 */ /* 0x000fe20000000000 */
[----:B------:R-:W-:Y:S02]  /*0d30*/  UMOV UR9, URZ ;  /* 0x0000003f00097c82 */ /* 0x000fe40008000000 */
[----:B------:R-:W-:Y:S01]  /*0d40*/  UIADD3.64 UR8, UR8, UR12, URZ ;  /* 0x0000000c08087297 */ /* 0x000fe2000fffe03f */
[----:B--2---:R0:W-:Y:S01]  /*0d50*/  STS.U16 [R18+UR14+0x4000], R3 ;  /* 0x0040000312007988 */ /* 0x0041e2000800040e */
[----:B------:R1:W-:Y:S06]  /*0d60*/  MEMBAR.ALL.CTA ;  /* 0x0000000000007992 */ /* 0x0003ec0000008000 */
[----:B-1----:R-:W1:Y:S02]  /*0d70*/  FENCE.VIEW.ASYNC.S ;  /* 0x00000000000073c6 */ /* 0x002e640000000000 */
[----:B-1----:R-:W-:Y:S06]  /*0d80*/  BAR.SYNC.DEFER_BLOCKING 0x0 ;  /* 0x0000000000007b1d */ /* 0x002fec0000010000 */
[----:B------:R1:W2:Y:S01]  /*0d90*/  LDG.E.U16 R12, desc[UR16][R48.64] ;  /* 0x00000010300c7981 */ /* 0x0002a2000c1e1500 */
[----:B------:R-:W-:Y:S01]  /*0da0*/  WARPGROUP.ARRIVE ;  /* 0x00000000000079c5 */ /* 0x000fe20000000000 */
[----:B------:R-:W-:Y:S01]  /*0db0*/  UIADD3 UR4, UR4, 0x10, URZ ;  /* 0x0000001004047890 */ /* 0x000fe2000fffe03f */
[----:B------:R-:W-:Y:S01]  /*0dc0*/  LEA R14, R7, R14, 0x4 ;  /* 0x0000000e070e7211 */ /* 0x000fe200078e20ff */
[----:B------:R-:W-:-:S03]  /*0dd0*/  IMAD R16, R5, 0x10, R16 ;  /* 0x0000001005107824 */ /* 0x000fc600078e0210 */
[----:B------:R-:W-:Y:S01]  /*0de0*/  HGMMA.64x16x16.F32 R40, gdesc[UR20].tnspA, RZ, !UPT ;  /* 0x20200000142879f0 */ /* 0x000fe2000c7008ff */
[----:B------:R-:W-:Y:S01]  /*0df0*/  UMOV UR22, UR6 ;  /* 0x0000000600167c82 */ /* 0x000fe20008000000 */
[----:B------:R-:W-:Y:S01]  /*0e00*/  UMOV UR23, 0xc0000010 ;  /* 0xc000001000177882 */ /* 0x000fe20000000000 */
[----:B------:R-:W-:Y:S01]  /*0e10*/  ISETP.LE.AND P0, PT, R11, UR4, PT ;  /* 0x000000040b007c0c */ /* 0x000fe2000bf03270 */
[----:B------:R-:W-:Y:S03]  /*0e20*/  HGMMA.64x16x16.F32 R40, gdesc[UR8].tnspA, R40, gsb0 ;  /* 0x20200000082879f0 */ /* 0x000fe60008000828 */
[----:B------:R-:W-:Y:S02]  /*0e30*/  WARPGROUP.DEPBAR.LE gsb0, 0x0 ;  /* 0x00008000000079c5 */ /* 0x000fe40000010000 */
[----:B0-----:R-:W-:Y:S01]  /*0e40*/  FMUL R3, R40, UR19 ;  /* 0x0000001328037c20 */ /* 0x001fe20008400000 */
[----:B-1----:R-:W-:Y:S01]  /*0e50*/  FMUL R48, R41, UR19 ;  /* 0x0000001329307c20 */ /* 0x002fe20008400000 */
[----:B------:R-:W-:Y:S04]  /*0e60*/  BAR.SYNC.DEFER_BLOCKING 0x0 ;  /* 0x0000000000007b1d */ /* 0x000fe80000010000 */
[----:B------:R-:W-:Y:S01]  /*0e70*/  FMNMX R48, R3, R48, !PT ;  /* 0x0000003003307209 */ /* 0x000fe20007800000 */
[----:B------:R-:W-:-:S05]  /*0e80*/  FMUL R3, R44, UR19 ;  /* 0x000000132c037c20 */ /* 0x000fca0008400000 */
[----:B------:R-:W-:Y:S01]  /*0e90*/  FMNMX R48, R3, R48, !PT ;  /* 0x0000003003307209 */ /* 0x000fe20007800000 */
[----:B------:R-:W-:-:S05]  /*0ea0*/  FMUL R3, R45, UR19 ;  /* 0x000000132d037c20 */ /* 0x000fca0008400000 */
[----:B------:R-:W-:Y:S01]  /*0eb0*/  FMNMX R23, R3, R48, !PT ;  /* 0x0000003003177209 */ /* 0x000fe20007800000 */
[----:B------:R-:W-:Y:S01]  /*0ec0*/  FMUL R3, R42, UR19 ;  /* 0x000000132a037c20 */ /* 0x000fe20008400000 */
[----:B------:R-:W-:-:S03]  /*0ed0*/  FMUL R48, R43, UR19 ;  /* 0x000000132b307c20 */ /* 0x000fc60008400000 */
[----:B------:R-:W0:Y:S02]  /*0ee0*/  SHFL.BFLY PT, R50, R23, 0x2, 0x1f ;  /* 0x0c401f0017327f89 */ /* 0x000e2400000e0000 */
[----:B------:R-:W-:Y:S01]  /*0ef0*/  FMNMX R48, R3, R48, !PT ;  /* 0x0000003003307209 */ /* 0x000fe20007800000 */
[----:B------:R-:W-:-:S05]  /*0f00*/  FMUL R3, R46, UR19 ;  /* 0x000000132e037c20 */ /* 0x000fca0008400000 */
[----:B------:R-:W-:Y:S01]  /*0f10*/  FMNMX R48, R3, R48, !PT ;  /* 0x0000003003307209 */ /* 0x000fe20007800000 */
[----:B------:R-:W-:-:S05]  /*0f20*/  FMUL R3, R47, UR19 ;  /* 0x000000132f037c20 */ /* 0x000fca0008400000 */
[----:B------:R-:W-:-:S05]  /*0f30*/  FMNMX R3, R3, R48, !PT ;  /* 0x0000003003037209 */ /* 0x000fca0007800000 */
[----:B------:R-:W1:Y:S01]  /*0f40*/  SHFL.BFLY PT, R48, R3, 0x2, 0x1f ;  /* 0x0c401f0003307f89 */ /* 0x000e6200000e0000 */
[----:B0-----:R-:W-:-:S05]  /*0f50*/  FMNMX R50, R23, R50, !PT ;  /* 0x0000003217327209 */ /* 0x001fca0007800000 */
[----:B------:R-:W0:Y:S01]  /*0f60*/  SHFL.BFLY PT, R49, R50, 0x1, 0x1f ;  /* 0x0c201f0032317f89 */ /* 0x000e2200000e0000 */
[----:B-1----:R-:W-:-:S05]  /*0f70*/  FMNMX R48, R3, R48, !PT ;  /* 0x0000003003307209 */ /* 0x002fca0007800000 */
[----:B------:R-:W1:Y:S01]  /*0f80*/  SHFL.BFLY PT, R51, R48, 0x1, 0x1f ;  /* 0x0c201f0030337f89 */ /* 0x000e6200000e0000 */
[----:B0-----:R-:W-:-:S04]  /*0f90*/  FMNMX R49, R50, R49, !PT ;  /* 0x0000003132317209 */ /* 0x001fc80007800000 */
[----:B------:R-:W-:-:S05]  /*0fa0*/  FMNMX R23, R49, R20, !PT ;  /* 0x0000001431177209 */ /* 0x000fca0007800000 */
[--C-:B------:R-:W-:Y:S01]  /*0fb0*/  FFMA R40, R40, UR19, -R23.reuse ;  /* 0x0000001328287c23 */ /* 0x100fe20008000817 */
[--C-:B------:R-:W-:Y:S01]  /*0fc0*/  FFMA R41, R41, UR19, -R23.reuse ;  /* 0x0000001329297c23 */ /* 0x100fe20008000817 */
[--C-:B------:R-:W-:Y:S01]  /*0fd0*/  FFMA R44, R44, UR19, -R23.reuse ;  /* 0x000000132c2c7c23 */ /* 0x100fe20008000817 */
[----:B------:R-:W-:Y:S01]  /*0fe0*/  FADD R49, -R23, R20 ;  /* 0x0000001417317221 */ /* 0x000fe20000000100 */
[----:B------:R-:W-:Y:S01]  /*0ff0*/  FMUL R40, R40, 1.4426950216293334961 ;  /* 0x3fb8aa3b28287820 */ /* 0x000fe20000400000 */
[----:B------:R-:W-:Y:S01]  /*1000*/  FMUL R41, R41, 1.4426950216293334961 ;  /* 0x3fb8aa3b29297820 */ /* 0x000fe20000400000 */
[----:B------:R-:W-:Y:S01]  /*1010*/  FMUL R44, R44, 1.4426950216293334961 ;  /* 0x3fb8aa3b2c2c7820 */ /* 0x000fe20000400000 */
[----:B------:R-:W-:Y:S01]  /*1020*/  FFMA R45, R45, UR19, -R23 ;  /* 0x000000132d2d7c23 */ /* 0x000fe20008000817 */
[----:B------:R-:W-:Y:S01]  /*1030*/  FMUL R49, R49, 1.4426950216293334961 ;  /* 0x3fb8aa3b31317820 */ /* 0x000fe20000400000 */
[----:B-1----:R-:W-:Y:S01]  /*1040*/  FMNMX R3, R48, R51, !PT ;  /* 0x0000003330037209 */ /* 0x002fe20007800000 */
[----:B------:R-:W-:Y:S01]  /*1050*/  MUFU.EX2 R40, R40 ;  /* 0x0000002800287308 */ /* 0x000fe20000000800 */
[----:B------:R-:W-:-:S02]  /*1060*/  FMUL R45, R45, 1.4426950216293334961 ;  /* 0x3fb8aa3b2d2d7820 */ /* 0x000fc40000400000 */
[----:B------:R-:W-:-:S05]  /*1070*/  FMNMX R3, R3, R22, !PT ;  /* 0x0000001603037209 */ /* 0x000fca0007800000 */
[--C-:B------:R-:W-:Y:S01]  /*1080*/  FFMA R42, R42, UR19, -R3.reuse ;  /* 0x000000132a2a7c23 */ /* 0x100fe20008000803 */
[----:B------:R-:W-:Y:S01]  /*1090*/  FADD R22, -R3, R22 ;  /* 0x0000001603167221 */ /* 0x000fe20000000100 */
[----:B------:R-:W0:Y:S02]  /*10a0*/  MUFU.EX2 R41, R41 ;  /* 0x0000002900297308 */ /* 0x000e240000000800 */
[----:B------:R-:W-:Y:S01]  /*10b0*/  FMUL R48, R42, 1.4426950216293334961 ;  /* 0x3fb8aa3b2a307820 */ /* 0x000fe20000400000 */
[----:B------:R-:W-:Y:S01]  /*10c0*/  FFMA R42, R43, UR19, -R3 ;  /* 0x000000132b2a7c23 */ /* 0x000fe20008000803 */
[----:B------:R-:W-:-:S03]  /*10d0*/  FMUL R22, R22, 1.4426950216293334961 ;  /* 0x3fb8aa3b16167820 */ /* 0x000fc60000400000 */
[----:B------:R-:W-:Y:S01]  /*10e0*/  FMUL R50, R42, 1.4426950216293334961 ;  /* 0x3fb8aa3b2a327820 */ /* 0x000fe20000400000 */
[--C-:B------:R-:W-:Y:S01]  /*10f0*/  FFMA R42, R46, UR19, -R3.reuse ;  /* 0x000000132e2a7c23 */ /* 0x100fe20008000803 */
[----:B------:R-:W-:Y:S03]  /*1100*/  MUFU.EX2 R43, R48 ;  /* 0x00000030002b7308 */ /* 0x000fe60000000800 */
[----:B------:R-:W-:Y:S01]  /*1110*/  FMUL R51, R42, 1.4426950216293334961 ;  /* 0x3fb8aa3b2a337820 */ /* 0x000fe20000400000 */
[----:B------:R-:W-:-:S04]  /*1120*/  FFMA R42, R47, UR19, -R3 ;  /* 0x000000132f2a7c23 */ /* 0x000fc80008000803 */
[----:B------:R-:W1:Y:S01]  /*1130*/  MUFU.EX2 R46, R50 ;  /* 0x00000032002e7308 */ /* 0x000e620000000800 */
[----:B------:R-:W-:Y:S01]  /*1140*/  FMUL R42, R42, 1.4426950216293334961 ;  /* 0x3fb8aa3b2a2a7820 */ /* 0x000fe20000400000 */
[----:B0-----:R-:W-:Y:S01]  /*1150*/  FADD R53, R40, R41 ;  /* 0x0000002928357221 */ /* 0x001fe20000000000 */
[----:B------:R-:W-:-:S05]  /*1160*/  F2FP.F16.F32.PACK_AB R40, R41, R40 ;  /* 0x000000282928723e */ /* 0x000fca00000000ff */
[----:B------:R-:W0:Y:S08]  /*1170*/  MUFU.EX2 R44, R44 ;  /* 0x0000002c002c7308 */ /* 0x000e300000000800 */
[----:B------:R-:W3:Y:S01]  /*1180*/  MUFU.EX2 R47, R51 ;  /* 0x00000033002f7308 */ /* 0x000ee20000000800 */
[----:B-1----:R-:W-:Y:S01]  /*1190*/  FADD R48, R43, R46 ;  /* 0x0000002e2b307221 */ /* 0x002fe20000000000 */
[----:B------:R-:W-:-:S06]  /*11a0*/  F2FP.F16.F32.PACK_AB R41, R46, R43 ;  /* 0x0000002b2e29723e */ /* 0x000fcc00000000ff */
[----:B------:R-:W1:Y:S01]  /*11b0*/  MUFU.EX2 R49, R49 ;  /* 0x0000003100317308 */ /* 0x000e620000000800 */
[----:B0-----:R-:W-:-:S07]  /*11c0*/  FADD R50, R44, R53 ;  /* 0x000000352c327221 */ /* 0x001fce0000000000 */
[----:B------:R-:W0:Y:S01]  /*11d0*/  MUFU.EX2 R51, R22 ;  /* 0x0000001600337308 */ /* 0x000e220000000800 */
[----:B---3--:R-:W-:-:S07]  /*11e0*/  FADD R53, R47, R48 ;  /* 0x000000302f357221 */ /* 0x008fce0000000000 */
[----:B------:R-:W3:Y:S01]  /*11f0*/  MUFU.EX2 R45, R45 ;  /* 0x0000002d002d7308 */ /* 0x000ee20000000800 */
[-C--:B-1----:R-:W-:Y:S01]  /*1200*/  FMUL R24, R24, R49.reuse ;  /* 0x0000003118187220 */ /* 0x082fe20000400000 */
[-C--:B------:R-:W-:Y:S01]  /*1210*/  FMUL R25, R25, R49.reuse ;  /* 0x0000003119197220 */ /* 0x080fe20000400000 */
[-C--:B------:R-:W-:Y:S01]  /*1220*/  FMUL R28, R28, R49.reuse ;  /* 0x000000311c1c7220 */ /* 0x080fe20000400000 */
[-C--:B------:R-:W-:Y:S01]  /*1230*/  FMUL R29, R29, R49.reuse ;  /* 0x000000311d1d7220 */ /* 0x080fe20000400000 */
[-C--:B------:R-:W-:Y:S01]  /*1240*/  FMUL R32, R32, R49.reuse ;  /* 0x0000003120207220 */ /* 0x080fe20000400000 */
[-C--:B------:R-:W-:Y:S01]  /*1250*/  FMUL R33, R33, R49.reuse ;  /* 0x0000003121217220 */ /* 0x080fe20000400000 */
[-C--:B------:R-:W-:Y:S01]  /*1260*/  FMUL R36, R36, R49.reuse ;  /* 0x0000003124247220 */ /* 0x080fe20000400000 */
[----:B------:R1:W4:Y:S01]  /*1270*/  MUFU.EX2 R20, R42 ;  /* 0x0000002a00147308 */ /* 0x0003220000000800 */
[----:B------:R-:W-:Y:S01]  /*1280*/  FMUL R37, R37, R49 ;  /* 0x0000003125257220 */ /* 0x000fe20000400000 */
[-C--:B0-----:R-:W-:Y:S01]  /*1290*/  FMUL R26, R26, R51.reuse ;  /* 0x000000331a1a7220 */ /* 0x081fe20000400000 */
[-C--:B------:R-:W-:Y:S01]  /*12a0*/  FMUL R27, R27, R51.reuse ;  /* 0x000000331b1b7220 */ /* 0x080fe20000400000 */
[-C--:B------:R-:W-:Y:S01]  /*12b0*/  FMUL R30, R30, R51.reuse ;  /* 0x000000331e1e7220 */ /* 0x080fe20000400000 */
[-C--:B------:R-:W-:Y:S01]  /*12c0*/  FMUL R31, R31, R51.reuse ;  /* 0x000000331f1f7220 */ /* 0x080fe20000400000 */
[-C--:B------:R-:W-:Y:S01]  /*12d0*/  FMUL R34, R34, R51.reuse ;  /* 0x0000003322227220 */ /* 0x080fe20000400000 */
[-C--:B------:R-:W-:Y:S01]  /*12e0*/  FMUL R35, R35, R51.reuse ;  /* 0x0000003323237220 */ /* 0x080fe20000400000 */
[-C--:B------:R-:W-:Y:S01]  /*12f0*/  FMUL R38, R38, R51.reuse ;  /* 0x0000003326267220 */ /* 0x080fe20000400000 */
[----:B------:R-:W-:Y:S01]  /*1300*/  FMUL R39, R39, R51 ;  /* 0x0000003327277220 */ /* 0x000fe20000400000 */
[C---:B---3--:R-:W-:Y:S01]  /*1310*/  FADD R50, R45.reuse, R50 ;  /* 0x000000322d327221 */ /* 0x048fe20000000000 */
[----:B-1----:R-:W-:-:S02]  /*1320*/  F2FP.F16.F32.PACK_AB R42, R45, R44 ;  /* 0x0000002c2d2a723e */ /* 0x002fc400000000ff */
[----:B------:R-:W-:Y:S02]  /*1330*/  MOV R22, R3 ;  /* 0x0000000300167202 */ /* 0x000fe40000000f00 */
[----:B------:R-:W0:Y:S01]  /*1340*/  SHFL.BFLY PT, R45, R50, 0x2, 0x1f ;  /* 0x0c401f00322d7f89 */ /* 0x000e2200000e0000 */
[C---:B----4-:R-:W-:Y:S01]  /*1350*/  FADD R53, R20.reuse, R53 ;  /* 0x0000003514357221 */ /* 0x050fe20000000000 */
[----:B------:R-:W-:Y:S02]  /*1360*/  F2FP.F16.F32.PACK_AB R43, R20, R47 ;  /* 0x0000002f142b723e */ /* 0x000fe400000000ff */
[----:B--2---:R-:W-:Y:S01]  /*1370*/  STS.U16 [R13+UR14+0x4000], R12 ;  /* 0x0040000c0d007988 */ /* 0x004fe2000800040e */
[----:B------:R1:W-:Y:S06]  /*1380*/  MEMBAR.ALL.CTA ;  /* 0x0000000000007992 */ /* 0x0003ec0000008000 */
[----:B-1----:R-:W1:Y:S04]  /*1390*/  FENCE.VIEW.ASYNC.S ;  /* 0x00000000000073c6 */ /* 0x002e680000000000 */
[----:B-1----:R-:W1:Y:S01]  /*13a0*/  SHFL.BFLY PT, R12, R53, 0x2, 0x1f ;  /* 0x0c401f00350c7f89 */ /* 0x002e6200000e0000 */
[----:B0-----:R-:W-:Y:S01]  /*13b0*/  FADD R45, R50, R45 ;  /* 0x0000002d322d7221 */ /* 0x001fe20000000000 */
[----:B------:R-:W-:Y:S01]  /*13c0*/  BAR.SYNC.DEFER_BLOCKING 0x0 ;  /* 0x0000000000007b1d */ /* 0x000fe20000010000 */
[----:B-1----:R-:W-:-:S05]  /*13d0*/  FADD R53, R53, R12 ;  /* 0x0000000c35357221 */ /* 0x002fca0000000000 */
[----:B------:R-:W0:Y:S04]  /*13e0*/  SHFL.BFLY PT, R12, R45, 0x1, 0x1f ;  /* 0x0c201f002d0c7f89 */ /* 0x000e2800000e0000 */
[----:B------:R-:W1:Y:S01]  /*13f0*/  SHFL.BFLY PT, R20, R53, 0x1, 0x1f ;  /* 0x0c201f0035147f89 */ /* 0x000e6200000e0000 */
[----:B------:R-:W-:-:S06]  /*1400*/  WARPGROUP.ARRIVE ;  /* 0x00000000000079c5 */ /* 0x000fcc0000000000 */
[----:B------:R-:W-:Y:S01]  /*1410*/  HGMMA.64x32x16.F32 R24, R40, gdesc[UR20], R24, gsb0 ;  /* 0x0060001428187df0 */ /* 0x000fe20008000818 */
[----:B0-----:R-:W-:Y:S01]  /*1420*/  FADD R12, R45, R12 ;  /* 0x0000000c2d0c7221 */ /* 0x001fe20000000000 */
[----:B-1----:R-:W-:-:S03]  /*1430*/  FADD R20, R53, R20 ;  /* 0x0000001435147221 */ /* 0x002fc60000000000 */
[----:B------:R-:W-:Y:S01]  /*1440*/  FFMA R4, R49, R4, R12 ;  /* 0x0000000431047223 */ /* 0x000fe2000000000c */
[--C-:B------:R-:W-:Y:S02]  /*1450*/  IMAD.MOV.U32 R12, RZ, RZ, R23.reuse ;  /* 0x000000ffff0c7224 */ /* 0x100fe400078e0017 */
[----:B------:R-:W-:Y:S01]  /*1460*/  FFMA R6, R51, R6, R20 ;  /* 0x0000000633067223 */ /* 0x000fe20000000014 */
[----:B------:R-:W-:Y:S01]  /*1470*/  IMAD.MOV.U32 R20, RZ, RZ, R23 ;  /* 0x000000ffff147224 */ /* 0x000fe200078e0017 */
[----:B------:R-:W-:Y:S02]  /*1480*/  WARPGROUP.DEPBAR.LE gsb0, 0x0 ;  /* 0x00008000000079c5 */ /* 0x000fe40000010000 */
[----:B------:R-:W-:Y:S05]  /*1490*/  @!P0 BRA `(.L_x_1) ;  /* 0xfffffff400e48947 */ /* 0x000fea000383ffff */
.L_x_0:
[----:B------:R-:W-:Y:S02]  /*14a0*/  IMAD.MOV.U32 R11, RZ, RZ, R6 ;  /* 0x000000ffff0b7224 */ /* 0x000fe400078e0006 */
[----:B------:R-:W-:Y:S01]  /*14b0*/  FMUL R6, R35, 0.25 ;  /* 0x3e80000023067820 */ /* 0x000fe20000400000 */
[----:B------:R-:W-:Y:S01]  /*14c0*/  FMUL R7, R34, 0.25 ;  /* 0x3e80000022077820 */ /* 0x000fe20000400000 */
[----:B------:R-:W-:Y:S01]  /*14d0*/  FMUL R13, R26, 0.25 ;  /* 0x3e8000001a0d7820 */ /* 0x000fe20000400000 */
[----:B------:R-:W-:Y:S01]  /*14e0*/  IMAD.MOV.U32 R17, RZ, RZ, R4 ;  /* 0x000000ffff117224 */ /* 0x000fe200078e0004 */
[----:B------:R-:W-:Y:S01]  /*14f0*/  FSETP.GT.AND P1, PT, |R11|, 8.50705917302346158658e+37, PT ;  /* 0x7e8000000b00780b */ /* 0x000fe20003f24200 */
[----:B------:R-:W-:Y:S01]  /*1500*/  FMUL R14, R27, 0.25 ;  /* 0x3e8000001b0e7820 */ /* 0x000fe20000400000 */
[----:B------:R-:W-:Y:S01]  /*1510*/  LOP3.LUT R15, R10, 0x7, RZ, 0xc0, !PT ;  /* 0x000000070a0f7812 */ /* 0x000fe200078ec0ff */
[----:B------:R-:W-:Y:S01]  /*1520*/  FMUL R5, R38, 0.25 ;  /* 0x3e80000026057820 */ /* 0x000fe20000400000 */
[----:B------:R-:W-:Y:S01]  /*1530*/  FSEL R35, R6, R35, P1 ;  /* 0x0000002306237208 */ /* 0x000fe20000800000 */
[----:B------:R-:W-:Y:S01]  /*1540*/  FMUL R6, R31, 0.25 ;  /* 0x3e8000001f067820 */ /* 0x000fe20000400000 */
[----:B------:R-:W-:Y:S01]  /*1550*/  FSEL R34, R7, R34, P1 ;  /* 0x0000002207227208 */ /* 0x000fe20000800000 */
[----:B------:R-:W-:Y:S01]  /*1560*/  FMUL R4, R33, 0.25 ;  /* 0x3e80000021047820 */ /* 0x000fe20000400000 */
[----:B------:R-:W-:Y:S01]  /*1570*/  FSETP.GT.AND P2, PT, |R17|, 8.50705917302346158658e+37, PT ;  /* 0x7e8000001100780b */ /* 0x000fe20003f44200 */
[----:B------:R-:W-:Y:S01]  /*1580*/  FMUL R18, R39, 0.25 ;  /* 0x3e80000027127820 */ /* 0x000fe20000400000 */
[----:B------:R-:W-:Y:S01]  /*1590*/  FSEL R7, R6, R31, P1 ;  /* 0x0000001f06077208 */ /* 0x000fe20000800000 */
[----:B------:R-:W-:Y:S01]  /*15a0*/  FMUL R31, R24, 0.25 ;  /* 0x3e800000181f7820 */ /* 0x000fe20000400000 */
[----:B------:R-:W-:Y:S01]  /*15b0*/  FSEL R6, R13, R26, P1 ;  /* 0x0000001a0d067208 */ /* 0x000fe20000800000 */
[----:B------:R-:W-:Y:S01]  /*15c0*/  FMUL R13, R32, 0.25 ;  /* 0x3e800000200d7820 */ /* 0x000fe20000400000 */
[----:B------:R-:W-:Y:S01]  /*15d0*/  FSEL R27, R14, R27, P1 ;  /* 0x0000001b0e1b7208 */ /* 0x000fe20000800000 */
[----:B------:R-:W-:Y:S01]  /*15e0*/  FMUL R14, R25, 0.25 ;  /* 0x3e800000190e7820 */ /* 0x000fe20000400000 */
[----:B-1----:R-:W-:Y:S01]  /*15f0*/  LEA R16, R15, UR14, 0x4 ;  /* 0x0000000e0f107c11 */ /* 0x002fe2000f8e20ff */
[----:B------:R-:W-:Y:S01]  /*1600*/  FMUL R26, R37, 0.25 ;  /* 0x3e800000251a7820 */ /* 0x000fe20000400000 */
[----:B------:R-:W-:Y:S01]  /*1610*/  FSEL R32, R13, R32, P2 ;  /* 0x000000200d207208 */ /* 0x000fe20001000000 */
[----:B------:R-:W-:Y:S01]  /*1620*/  IMAD.SHL.U32 R13, R10, 0x4, RZ ;  /* 0x000000040a0d7824 */ /* 0x000fe200078e00ff */
[----:B------:R-:W-:Y:S01]  /*1630*/  FSETP.GEU.AND P5, PT, |R11|, 1.175494350822287508e-38, PT ;  /* 0x008000000b00780b */ /* 0x000fe20003fae200 */
[----:B------:R-:W-:Y:S01]  /*1640*/  IMAD R22, R15, -0x8, R16 ;  /* 0xfffffff80f167824 */ /* 0x000fe200078e0210 */
[----:B------:R-:W-:Y:S01]  /*1650*/  FSEL R25, R14, R25, P2 ;  /* 0x000000190e197208 */ /* 0x000fe20001000000 */
[C---:B------:R-:W-:Y:S01]  /*1660*/  FMUL R14, R11.reuse, 8388608 ;  /* 0x4b0000000b0e7820 */ /* 0x040fe20000400000 */
[----:B------:R-:W-:Y:S01]  /*1670*/  FSETP.GEU.AND P4, PT, R11, 1.175494350822287508e-38, PT ;  /* 0x008000000b00780b */ /* 0x000fe20003f8e000 */
[----:B------:R-:W-:Y:S01]  /*1680*/  BAR.SYNC.DEFER_BLOCKING 0x0 ;  /* 0x0000000000007b1d */ /* 0x000fe20000010000 */
[----:B------:R-:W-:-:S02]  /*1690*/  LOP3.LUT R13, R13, 0x3c0, RZ, 0xc0, !PT ;  /* 0x000003c00d0d7812 */ /* 0x000fc400078ec0ff */
[----:B------:R-:W-:Y:S02]  /*16a0*/  FSEL R26, R26, R37, P2 ;  /* 0x000000251a1a7208 */ /* 0x000fe40001000000 */
[----:B------:R-:W-:Y:S01]  /*16b0*/  FSEL R14, R14, R11, !P4 ;  /* 0x0000000b0e0e7208 */ /* 0x000fe20006000000 */
[----:B------:R-:W-:Y:S01]  /*16c0*/  @P1 FMUL R11, R11, 0.25 ;  /* 0x3e8000000b0b1820 */ /* 0x000fe20000400000 */
[----:B------:R-:W-:Y:S01]  /*16d0*/  IADD3 R37, R13, R22, RZ ;  /* 0x000000160d257210 */ /* 0x000fe20007ffe0ff */
[----:B------:R-:W-:Y:S01]  /*16e0*/  FMUL R22, R17, 8388608 ;  /* 0x4b00000011167820 */ /* 0x000fe20000400000 */
[----:B------:R-:W-:Y:S01]  /*16f0*/  FSEL R20, R5, R38, P1 ;  /* 0x0000002605147208 */ /* 0x000fe20000800000 */
[----:B------:R-:W-:Y:S01]  /*1700*/  FMUL R5, R30, 0.25 ;  /* 0x3e8000001e057820 */ /* 0x000fe20000400000 */
[----:B------:R-:W-:Y:S01]  /*1710*/  FSEL R33, R4, R33, P2 ;  /* 0x0000002104217208 */ /* 0x000fe20001000000 */
[----:B------:R-:W-:Y:S01]  /*1720*/  FMUL R4, R29, 0.25 ;  /* 0x3e8000001d047820 */ /* 0x000fe20000400000 */
[----:B------:R-:W-:Y:S01]  /*1730*/  FSETP.GEU.AND P3, PT, R17, 1.175494350822287508e-38, PT ;  /* 0x008000001100780b */ /* 0x000fe20003f6e000 */
[----:B------:R-:W-:Y:S01]  /*1740*/  @!P5 FMUL R11, R11, 16777216 ;  /* 0x4b8000000b0bd820 */ /* 0x000fe20000400000 */
[----:B------:R-:W-:Y:S01]  /*1750*/  FSEL R30, R5, R30, P1 ;  /* 0x0000001e051e7208 */ /* 0x000fe20000800000 */
[----:B------:R-:W-:Y:S01]  /*1760*/  FMUL R5, R36, 0.25 ;  /* 0x3e80000024057820 */ /* 0x000fe20000400000 */
[----:B------:R-:W-:Y:S01]  /*1770*/  FSEL R22, R22, R17, !P3 ;  /* 0x0000001116167208 */ /* 0x000fe20005800000 */
[----:B------:R-:W-:Y:S01]  /*1780*/  VIADD R15, R14, 0xc0cafb0d ;  /* 0xc0cafb0d0e0f7836 */ /* 0x000fe20000000000 */
[----:B------:R-:W-:Y:S01]  /*1790*/  FSEL R4, R4, R29, P2 ;  /* 0x0000001d04047208 */ /* 0x000fe20001000000 */
[----:B------:R-:W-:Y:S01]  /*17a0*/  @!P5 FMUL R34, R34, 16777216 ;  /* 0x4b8000002222d820 */ /* 0x000fe20000400000 */
[----:B------:R-:W0:Y:S01]  /*17b0*/  MUFU.RCP R29, R11 ;  /* 0x0000000b001d7308 */ /* 0x000e220000001000 */
[----:B------:R-:W-:Y:S01]  /*17c0*/  FSEL R18, R18, R39, P1 ;  /* 0x0000002712127208 */ /* 0x000fe20000800000 */
[----:B------:R-:W-:Y:S01]  /*17d0*/  @!P5 FMUL R30, R30, 16777216 ;  /* 0x4b8000001e1ed820 */ /* 0x000fe20000400000 */
[----:B------:R-:W-:Y:S01]  /*17e0*/  LOP3.LUT P0, RZ, R10, 0x100, RZ, 0xc0, !PT ;  /* 0x000001000aff7812 */ /* 0x000fe2000780c0ff */
[----:B------:R-:W-:Y:S01]  /*17f0*/  @!P5 FMUL R20, R20, 16777216 ;  /* 0x4b8000001414d820 */ /* 0x000fe20000400000 */
[----:B------:R-:W-:Y:S01]  /*1800*/  LOP3.LUT R13, R10, 0x1f0, RZ, 0xc0, !PT ;  /* 0x000001f00a0d7812 */ /* 0x000fe200078ec0ff */
[----:B------:R-:W-:Y:S01]  /*1810*/  @!P5 FMUL R18, R18, 16777216 ;  /* 0x4b8000001212d820 */ /* 0x000fe20000400000 */
[----:B------:R-:W-:Y:S01]  /*1820*/  LOP3.LUT R44, R10, 0x8, RZ, 0xc0, !PT ;  /* 0x000000080a2c7812 */ /* 0x000fe200078ec0ff */
[----:B------:R-:W-:Y:S01]  /*1830*/  VIADD R10, R22, 0xc0cafb0d ;  /* 0xc0cafb0d160a7836 */ /* 0x000fe20000000000 */
[C---:B------:R-:W-:Y:S01]  /*1840*/  FSETP.GEU.AND P1, PT, |R17|.reuse, 1.175494350822287508e-38, PT ;  /* 0x008000001100780b */ /* 0x040fe20003f2e200 */
[----:B------:R-:W-:Y:S01]  /*1850*/  @P2 FMUL R17, R17, 0.25 ;  /* 0x3e80000011112820 */ /* 0x000fe20000400000 */
[----:B------:R-:W-:Y:S01]  /*1860*/  FSEL R36, R5, R36, P2 ;  /* 0x0000002405247208 */ /* 0x000fe20001000000 */
[----:B------:R-:W-:Y:S01]  /*1870*/  FMUL R5, R28, 0.25 ;  /* 0x3e8000001c057820 */ /* 0x000fe20000400000 */
[----:B------:R-:W-:Y:S01]  /*1880*/  LOP3.LUT R19, R10, 0xff800000, RZ, 0xc0, !PT ;  /* 0xff8000000a137812 */ /* 0x000fe200078ec0ff */
[----:B------:R-:W-:Y:S01]  /*1890*/  @!P5 FMUL R35, R35, 16777216 ;  /* 0x4b8000002323d820 */ /* 0x000fe20000400000 */
[----:B------:R-:W-:Y:S01]  /*18a0*/  LOP3.LUT R21, R15, 0xff800000, RZ, 0xc0, !PT ;  /* 0xff8000000f157812 */ /* 0x000fe200078ec0ff */
[----:B------:R-:W-:Y:S01]  /*18b0*/  @!P5 FMUL R7, R7, 16777216 ;  /* 0x4b8000000707d820 */ /* 0x000fe20000400000 */
[----:B------:R-:W-:Y:S01]  /*18c0*/  FSEL R5, R5, R28, P2 ;  /* 0x0000001c05057208 */ /* 0x000fe20001000000 */
[----:B------:R-:W-:Y:S01]  /*18d0*/  IMAD R28, R44, 0x200, R16 ;  /* 0x000002002c1c7824 */ /* 0x000fe200078e0210 */
[----:B------:R-:W-:Y:S01]  /*18e0*/  FSEL R45, RZ, -23, P3 ;  /* 0xc1b80000ff2d7808 */ /* 0x000fe20001800000 */
[----:B------:R-:W-:Y:S01]  /*18f0*/  @!P5 FMUL R27, R27, 16777216 ;  /* 0x4b8000001b1bd820 */ /* 0x000fe20000400000 */
[----:B------:R-:W-:Y:S01]  /*1900*/  I2FP.F32.S32 R10, R19 ;  /* 0x00000013000a7245 */ /* 0x000fe20000201400 */
[----:B------:R-:W-:Y:S01]  /*1910*/  @!P5 FMUL R6, R6, 16777216 ;  /* 0x4b8000000606d820 */ /* 0x000fe20000400000 */
[----:B------:R-:W-:Y:S01]  /*1920*/  FSEL R16, RZ, -23, P4 ;  /* 0xc1b80000ff107808 */ /* 0x000fe20002000000 */
[----:B------:R-:W-:Y:S01]  /*1930*/  @!P1 FMUL R17, R17, 16777216 ;  /* 0x4b80000011119820 */ /* 0x000fe20000400000 */
[----:B------:R-:W-:Y:S01]  /*1940*/  I2FP.F32.S32 R23, R21 ;  /* 0x0000001500177245 */ /* 0x000fe20000201400 */
[----:B------:R-:W-:Y:S01]  /*1950*/  FFMA.FTZ R45, R10, 1.1920928955078125e-07, R45 ;  /* 0x340000000a2d7823 */ /* 0x000fe2000001002d */
[----:B------:R-:W-:Y:S01]  /*1960*/  FSEL R15, R31, R24, P2 ;  /* 0x000000181f0f7208 */ /* 0x000fe20001000000 */
[C---:B0-----:R-:W-:Y:S01]  /*1970*/  FMUL R11, R29.reuse, R30 ;  /* 0x0000001e1d0b7220 */ /* 0x041fe20000400000 */
[----:B------:R-:W-:Y:S01]  /*1980*/  LEA.HI R44, R44, R37, RZ, 0x1f ;  /* 0x000000252c2c7211 */ /* 0x000fe200078ff8ff */
[----:B------:R-:W-:Y:S01]  /*1990*/  FMUL R37, R29, R34 ;  /* 0x000000221d257220 */ /* 0x000fe20000400000 */
[----:B------:R-:W-:Y:S01]  /*19a0*/  LEA R24, R13, R28, 0x3 ;  /* 0x0000001c0d187211 */ /* 0x000fe200078e18ff */
[----:B------:R-:W-:Y:S01]  /*19b0*/  FFMA.FTZ R13, R23, 1.1920928955078125e-07, R16 ;  /* 0x34000000170d7823 */ /* 0x000fe20000010010 */
[C---:B------:R-:W-:Y:S01]  /*19c0*/  FMUL R18, R29.reuse, R18 ;  /* 0x000000121d127220 */ /* 0x040fe20000400000 */
[C---:B------:R-:W-:Y:S01]  /*19d0*/  FMUL R20, R29.reuse, R20 ;  /* 0x000000141d147220 */ /* 0x040fe20000400000 */
[C---:B------:R-:W-:Y:S01]  /*19e0*/  FMUL R39, R29.reuse, R35 ;  /* 0x000000231d277220 */ /* 0x040fe20000400000 */
[C---:B------:R-:W-:Y:S01]  /*19f0*/  FMUL R7, R29.reuse, R7 ;  /* 0x000000071d077220 */ /* 0x040fe20000400000 */
[C---:B------:R-:W-:Y:S01]  /*1a00*/  FMUL R30, R29.reuse, R27 ;  /* 0x0000001b1d1e7220 */ /* 0x040fe20000400000 */
[----:B------:R-:W-:Y:S01]  /*1a10*/  FMUL R34, R29, R6 ;  /* 0x000000061d227220 */ /* 0x000fe20000400000 */
[----:B------:R-:W-:Y:S01]  /*1a20*/  IMAD.IADD R10, R22, 0x1, -R19 ;  /* 0x00000001160a7824 */ /* 0x000fe200078e0a13 */
[----:B------:R0:W1:Y:S01]  /*1a30*/  MUFU.RCP R23, R17 ;  /* 0x0000001100177308 */ /* 0x0000620000001000 */
[----:B------:R-:W-:Y:S01]  /*1a40*/  IMAD.IADD R29, R14, 0x1, -R21 ;  /* 0x000000010e1d7824 */ /* 0x000fe200078e0a15 */
[----:B------:R-:W2:Y:S01]  /*1a50*/  LDC R16, c[0x0][0x278] ;  /* 0x00009e00ff107b82 */ /* 0x000ea20000000800 */
[----:B------:R-:W-:-:S02]  /*1a60*/  IMAD.MOV.U32 R6, RZ, RZ, 0x3dc6b27f ;  /* 0x3dc6b27fff067424 */ /* 0x000fc400078e00ff */
[----:B------:R-:W-:Y:S01]  /*1a70*/  FADD R10, R10, -1 ;  /* 0xbf8000000a0a7421 */ /* 0x000fe20000000000 */
[----:B------:R-:W-:Y:S01]  /*1a80*/  FADD R29, R29, -1 ;  /* 0xbf8000001d1d7421 */ /* 0x000fe20000000000 */
[----:B------:R-:W-:Y:S01]  /*1a90*/  @!P1 FMUL R32, R32, 16777216 ;  /* 0x4b80000020209820 */ /* 0x000fe20000400000 */
[----:B------:R-:W-:Y:S01]  /*1aa0*/  @!P1 FMUL R4, R4, 16777216 ;  /* 0x4b80000004049820 */ /* 0x000fe20000400000 */
[----:B------:R-:W-:Y:S01]  /*1ab0*/  @!P1 FMUL R25, R25, 16777216 ;  /* 0x4b80000019199820 */ /* 0x000fe20000400000 */
[CC--:B0-----:R-:W-:Y:S01]  /*1ac0*/  FFMA.FTZ R17, R10.reuse, R6.reuse, -0.16845393180847167969 ;  /* 0xbe2c7f300a117423 */ /* 0x0c1fe20000010006 */
[----:B------:R-:W-:Y:S01]  /*1ad0*/  FFMA.FTZ R6, R29, R6, -0.16845393180847167969 ;  /* 0xbe2c7f301d067423 */ /* 0x000fe20000010006 */
[----:B------:R-:W-:Y:S01]  /*1ae0*/  @!P1 FMUL R5, R5, 16777216 ;  /* 0x4b80000005059820 */ /* 0x000fe20000400000 */
[----:B------:R-:W-:Y:S01]  /*1af0*/  @!P1 FMUL R15, R15, 16777216 ;  /* 0x4b8000000f0f9820 */ /* 0x000fe20000400000 */
[C---:B------:R-:W-:Y:S01]  /*1b00*/  FFMA.FTZ R17, R10.reuse, R17, 0.1716887056827545166 ;  /* 0x3e2fcf2a0a117423 */ /* 0x040fe20000010011 */
[----:B------:R-:W-:Y:S01]  /*1b10*/  FFMA.FTZ R6, R29, R6, 0.1716887056827545166 ;  /* 0x3e2fcf2a1d067423 */ /* 0x000fe20000010006 */
[----:B------:R-:W-:Y:S01]  /*1b20*/  F2FP.F16.F32.PACK_AB R7, R7, R30 ;  /* 0x0000001e0707723e */ /* 0x000fe200000000ff */
[----:B------:R-:W0:Y:S01]  /*1b30*/  LDC.64 R42, c[0x0][0x228] ;  /* 0x00008a00ff2a7b82 */ /* 0x000e220000000a00 */
[----:B-1----:R-:W-:Y:S01]  /*1b40*/  FMUL R49, R23, R32 ;  /* 0x0000002017317220 */ /* 0x002fe20000400000 */
[----:B------:R-:W-:Y:S01]  /*1b50*/  FFMA.FTZ R6, R29, R6, -0.17900948226451873779 ;  /* 0xbe374e431d067423 */ /* 0x000fe20000010006 */
[C---:B------:R-:W-:Y:S01]  /*1b60*/  FFMA.FTZ R17, R10.reuse, R17, -0.17900948226451873779 ;  /* 0xbe374e430a117423 */ /* 0x040fe20000010011 */
[C---:B------:R-:W-:Y:S01]  /*1b70*/  FMUL R19, R23.reuse, R4 ;  /* 0x0000000417137220 */ /* 0x040fe20000400000 */
[C---:B------:R-:W-:Y:S01]  /*1b80*/  FMUL R32, R23.reuse, R25 ;  /* 0x0000001917207220 */ /* 0x040fe20000400000 */
[C---:B------:R-:W-:Y:S01]  /*1b90*/  FMUL R4, R23.reuse, R5 ;  /* 0x0000000517047220 */ /* 0x040fe20000400000 */
[----:B------:R-:W-:Y:S01]  /*1ba0*/  FMUL R15, R23, R15 ;  /* 0x0000000f170f7220 */ /* 0x000fe20000400000 */
[----:B------:R-:W-:Y:S01]  /*1bb0*/  FFMA.FTZ R6, R29, R6, 0.20512372255325317383 ;  /* 0x3e520bf41d067423 */ /* 0x000fe20000010006 */
[----:B------:R-:W-:Y:S01]  /*1bc0*/  FFMA.FTZ R17, R10, R17, 0.20512372255325317383 ;  /* 0x3e520bf40a117423 */ /* 0x000fe20000010011 */
[----:B------:R-:W-:Y:S01]  /*1bd0*/  F2FP.F16.F32.PACK_AB R5, R19, R32 ;  /* 0x000000201305723e */ /* 0x000fe200000000ff */
[----:B--2---:R-:W-:-:S02]  /*1be0*/  IMAD R47, R9, R16, RZ ;  /* 0x00000010092f7224 */ /* 0x004fc400078e02ff */
[----:B------:R-:W-:Y:S01]  /*1bf0*/  FFMA.FTZ R32, R29, R6, -0.24046532809734344482 ;  /* 0xbe763c8b1d207423 */ /* 0x000fe20000010006 */
[----:B------:R-:W-:Y:S01]  /*1c00*/  FFMA.FTZ R17, R10, R17, -0.24046532809734344482 ;  /* 0xbe763c8b0a117423 */ /* 0x000fe20000010011 */
[----:B------:R-:W-:Y:S01]  /*1c10*/  F2FP.F16.F32.PACK_AB R4, R4, R15 ;  /* 0x0000000f0404723e */ /* 0x000fe200000000ff */
[----:B------:R-:W-:Y:S01]  /*1c20*/  @!P1 FMUL R26, R26, 16777216 ;  /* 0x4b8000001a1a9820 */ /* 0x000fe20000400000 */
[----:B------:R-:W-:Y:S01]  /*1c30*/  F2FP.F16.F32.PACK_AB R6, R11, R34 ;  /* 0x000000220b06723e */ /* 0x000fe200000000ff */
[----:B------:R-:W-:Y:S01]  /*1c40*/  FFMA.FTZ R17, R10, R17, 0.28857114911079406738 ;  /* 0x3e93bf990a117423 */ /* 0x000fe20000010011 */
[----:B------:R-:W-:Y:S01]  /*1c50*/  LEA R38, R8, UR14, 0x4 ;  /* 0x0000000e08267c11 */ /* 0x000fe2000f8e20ff */
[----:B------:R-:W-:Y:S01]  /*1c60*/  @!P1 FMUL R36, R36, 16777216 ;  /* 0x4b80000024249820 */ /* 0x000fe20000400000 */
[----:B------:R-:W-:Y:S01]  /*1c70*/  LEA R15, R16, R47, 0x1 ;  /* 0x0000002f100f7211 */ /* 0x000fe200078e08ff */
[----:B------:R1:W-:Y:S01]  /*1c80*/  STSM.16.M88.4 [R24], R4 ;  /* 0x0000000418007844 */ /* 0x0003e20000000200 */
[----:B------:R-:W-:Y:S01]  /*1c90*/  FFMA.FTZ R9, R10, R17, -0.36067417263984680176 ;  /* 0xbeb8aa490a097423 */ /* 0x000fe20000010011 */
[----:B------:R-:W-:Y:S01]  /*1ca0*/  @!P1 FMUL R33, R33, 16777216 ;  /* 0x4b80000021219820 */ /* 0x000fe20000400000 */
[----:B------:R-:W-:Y:S01]  /*1cb0*/  ISETP.GE.U32.AND P1, PT, R22, 0x7f800000, PT ;  /* 0x7f8000001600780c */ /* 0x000fe20003f26070 */
[----:B------:R-:W-:-:S02]  /*1cc0*/  IMAD R17, R16, 0x2, R15 ;  /* 0x0000000210117824 */ /* 0x000fc400078e020f */
[----:B------:R-:W-:Y:S01]  /*1cd0*/  FFMA.FTZ R9, R10, R9, 0.48089820146560668945 ;  /* 0x3ef6384a0a097423 */ /* 0x000fe20000010009 */
[C---:B------:R-:W-:Y:S01]  /*1ce0*/  FFMA.FTZ R32, R29.reuse, R32, 0.28857114911079406738 ;  /* 0x3e93bf991d207423 */ /* 0x040fe20000010020 */
[----:B------:R-:W-:Y:S01]  /*1cf0*/  ULDC.64 UR4, c[0x0][0x270] ;  /* 0x00009c0000047ab9 */ /* 0x000fe20000000a00 */
[----:B------:R-:W-:Y:S02]  /*1d00*/  IMAD R19, R16, 0x2, R17 ;  /* 0x0000000210137824 */ /* 0x000fe400078e0211 */
[----:B------:R-:W-:Y:S01]  /*1d10*/  FFMA.FTZ R9, R10, R9, -0.72134751081466674805 ;  /* 0xbf38aa3b0a097423 */ /* 0x000fe20000010009 */
[C---:B------:R-:W-:Y:S01]  /*1d20*/  FFMA.FTZ R32, R29.reuse, R32, -0.36067417263984680176 ;  /* 0xbeb8aa491d207423 */ /* 0x040fe20000010020 */
[----:B------:R-:W-:Y:S01]  /*1d30*/  UIMAD UR4, UR15, UR4, URZ ;  /* 0x000000040f0472a4 */ /* 0x000fe2000f8e023f */
[----:B------:R-:W-:Y:S02]  /*1d40*/  IMAD R21, R16, 0x2, R19 ;  /* 0x0000000210157824 */ /* 0x000fe400078e0213 */
[----:B------:R-:W-:Y:S01]  /*1d50*/  FMUL R9, R10, R9 ;  /* 0x000000090a097220 */ /* 0x000fe20000400000 */
[----:B------:R-:W-:Y:S01]  /*1d60*/  FFMA.FTZ R32, R29, R32, 0.48089820146560668945 ;  /* 0x3ef6384a1d207423 */ /* 0x000fe20000010020 */
[----:B------:R-:W-:Y:S01]  /*1d70*/  USHF.L.U32 UR6, UR4, 0x1, URZ ;  /* 0x0000000104067899 */ /* 0x000fe2000800063f */
[----:B-1----:R-:W-:-:S02]  /*1d80*/  IMAD R4, R2, UR5, RZ ;  /* 0x0000000502047c24 */ /* 0x002fc4000f8e02ff */
[C---:B------:R-:W-:Y:S01]  /*1d90*/  FMUL R9, R10.reuse, R9 ;  /* 0x000000090a097220 */ /* 0x040fe20000400000 */
[C---:B------:R-:W-:Y:S01]  /*1da0*/  FMUL R26, R23.reuse, R26 ;  /* 0x0000001a171a7220 */ /* 0x040fe20000400000 */
[C---:B------:R-:W-:Y:S01]  /*1db0*/  FMUL R28, R23.reuse, R36 ;  /* 0x00000024171c7220 */ /* 0x040fe20000400000 */
[----:B------:R-:W-:Y:S01]  /*1dc0*/  FMUL R41, R23, R33 ;  /* 0x0000002117297220 */ /* 0x000fe20000400000 */
[----:B------:R-:W-:Y:S01]  /*1dd0*/  FFMA.FTZ R30, R10, 1.4426950216293334961, R9 ;  /* 0x3fb8aa3b0a1e7823 */ /* 0x000fe20000010009 */
[----:B------:R-:W-:Y:S01]  /*1de0*/  BAR.SYNC.DEFER_BLOCKING 0x0 ;  /* 0x0000000000007b1d */ /* 0x000fe20000010000 */
[----:B------:R-:W-:Y:S02]  /*1df0*/  IMAD.SHL.U32 R5, R4, 0x2, RZ ;  /* 0x0000000204057824 */ /* 0x000fe400078e00ff */
[----:B------:R-:W-:Y:S01]  /*1e00*/  FFMA.FTZ R32, R29, R32, -0.72134751081466674805 ;  /* 0xbf38aa3b1d207423 */ /* 0x000fe20000010020 */
[----:B------:R-:W-:Y:S01]  /*1e10*/  LEA R23, R16, R21, 0x1 ;  /* 0x0000001510177211 */ /* 0x000fe200078e08ff */
[----:B------:R-:W-:-:S02]  /*1e20*/  @P1 IMAD.MOV.U32 R7, RZ, RZ, 0x7f800000 ;  /* 0x7f800000ff071424 */ /* 0x000fc400078e00ff */
[----:B------:R-:W-:Y:S01]  /*1e30*/  FADD R45, R45, R30 ;  /* 0x0000001e2d2d7221 */ /* 0x000fe20000000000 */
[----:B------:R-:W-:Y:S01]  /*1e40*/  FMUL R32, R29, R32 ;  /* 0x000000201d207220 */ /* 0x000fe20000400000 */
[----:B0-----:R-:W-:Y:S01]  /*1e50*/  IADD3 R42, P4, P5, R5, UR6, R42 ;  /* 0x00000006052a7c10 */ /* 0x001fe2000fd9e02a */
[----:B------:R-:W-:-:S04]  /*1e60*/  IMAD.HI R46, R4, 0x2, RZ ;  /* 0x00000002042e7827 */ /* 0x000fc800078e02ff */
[----:B------:R-:W-:Y:S01]  /*1e70*/  @P1 FFMA.FTZ R45, R22, R7, +INF ;  /* 0x7f800000162d1423 */ /* 0x000fe20000010007 */
[----:B------:R-:W-:Y:S01]  /*1e80*/  F2FP.F16.F32.PACK_AB R4, R28, R49 ;  /* 0x000000311c04723e */ /* 0x000fe200000000ff */
[C---:B------:R-:W-:Y:S01]  /*1e90*/  FMUL R32, R29.reuse, R32 ;  /* 0x000000201d207220 */ /* 0x040fe20000400000 */
[----:B------:R-:W-:Y:S01]  /*1ea0*/  IMAD R25, R16, 0x2, R23 ;  /* 0x0000000210197824 */ /* 0x000fe200078e0217 */
[----:B------:R-:W-:Y:S01]  /*1eb0*/  F2FP.F16.F32.PACK_AB R5, R26, R41 ;  /* 0x000000291a05723e */ /* 0x000fe200000000ff */
[----:B------:R-:W-:Y:S01]  /*1ec0*/  UIMAD.WIDE UR4, UR4, 0x2, URZ ;  /* 0x00000002040478a5 */ /* 0x000fe2000f8e023f */
[----:B------:R-:W-:Y:S01]  /*1ed0*/  F2FP.F16.F32.PACK_AB R6, R20, R37 ;  /* 0x000000251406723e */ /* 0x000fe200000000ff */
[----:B------:R-:W-:Y:S01]  /*1ee0*/  IMAD R27, R16, 0x2, R25 ;  /* 0x00000002101b7824 */ /* 0x000fe200078e0219 */
[----:B------:R-:W-:Y:S01]  /*1ef0*/  F2FP.F16.F32.PACK_AB R7, R18, R39 ;  /* 0x000000271207723e */ /* 0x000fe200000000ff */
[----:B------:R-:W-:Y:S01]  /*1f00*/  FFMA.FTZ R32, R29, 1.4426950216293334961, R32 ;  /* 0x3fb8aa3b1d207823 */ /* 0x000fe20000010020 */
[----:B------:R-:W-:Y:S01]  /*1f10*/  ISETP.GE.U32.AND P3, PT, R14, 0x7f800000, PT ;  /* 0x7f8000000e00780c */ /* 0x000fe20003f66070 */
[----:B------:R-:W-:Y:S01]  /*1f20*/  IMAD R29, R16, 0x2, R27 ;  /* 0x00000002101d7824 */ /* 0x000fe200078e021b */
[----:B------:R-:W-:Y:S01]  /*1f30*/  IADD3.X R46, R46, UR5, R43, P4, P5 ;  /* 0x000000052e2e7c10 */ /* 0x000fe2000a7ea42b */
[----:B------:R-:W-:Y:S01]  /*1f40*/  FADD R13, R13, R32 ;  /* 0x000000200d0d7221 */ /* 0x000fe20000000000 */
[----:B------:R-:W-:Y:S01]  /*1f50*/  FSETP.NEU.AND P1, PT, R14, RZ, PT ;  /* 0x000000ff0e00720b */ /* 0x000fe20003f2d000 */
[----:B------:R-:W0:Y:S01]  /*1f60*/  LDS.128 R8, [R38] ;  /* 0x0000000026087984 */ /* 0x000e220000000c00 */
[----:B------:R-:W-:Y:S01]  /*1f70*/  LEA R31, R16, R29, 0x1 ;  /* 0x0000001d101f7211 */ /* 0x000fe200078e08ff */
[----:B------:R-:W-:Y:S01]  /*1f80*/  ULDC UR4, c[0x0][0x27c] ;  /* 0x00009f0000047ab9 */ /* 0x000fe20000000800 */
[----:B------:R-:W-:Y:S01]  /*1f90*/  BAR.SYNC.DEFER_BLOCKING 0x0 ;  /* 0x0000000000007b1d */ /* 0x000fe20000010000 */
[----:B------:R-:W-:-:S02]  /*1fa0*/  LEA R48, P4, R47, R42, 0x1 ;  /* 0x0000002a2f307211 */ /* 0x000fc400078808ff */
[----:B------:R-:W-:Y:S01]  /*1fb0*/  IMAD R33, R16, 0x2, R31 ;  /* 0x0000000210217824 */ /* 0x000fe200078e021f */
[-C--:B------:R-:W-:Y:S01]  /*1fc0*/  LEA R18, P5, R19, R42.reuse, 0x1 ;  /* 0x0000002a13127211 */ /* 0x080fe200078a08ff */
[----:B------:R-:W-:Y:S01]  /*1fd0*/  @P3 IMAD.MOV.U32 R41, RZ, RZ, 0x7f800000 ;  /* 0x7f800000ff293424 */ /* 0x000fe200078e00ff */
[----:B------:R-:W-:Y:S01]  /*1fe0*/  FSETP.NEU.AND P2, PT, R22, RZ, PT ;  /* 0x000000ff1600720b */ /* 0x000fe20003f4d000 */
[----:B------:R-:W-:Y:S01]  /*1ff0*/  UIMAD UR4, UR15, UR4, URZ ;  /* 0x000000040f0472a4 */ /* 0x000fe2000f8e023f */
[----:B------:R-:W-:Y:S01]  /*2000*/  LEA R35, R16, R33, 0x1 ;  /* 0x0000002110237211 */ /* 0x000fe200078e08ff */
[----:B------:R-:W-:Y:S01]  /*2010*/  @P3 FFMA.FTZ R13, R14, R41, +INF ;  /* 0x7f8000000e0d3423 */ /* 0x000fe20000010029 */
[----:B------:R-:W-:Y:S01]  /*2020*/  LEA R14, P3, R15, R42, 0x1 ;  /* 0x0000002a0f0e7211 */ /* 0x000fe200078608ff */
[----:B------:R-:W-:Y:S01]  /*2030*/  USHF.L.U32 UR6, UR4, 0x2, URZ ;  /* 0x0000000204067899 */ /* 0x000fe2000800063f */
[-C--:B------:R-:W-:Y:S01]  /*2040*/  LEA.HI.X.SX32 R49, R47, R46.reuse, 0x1, P4 ;  /* 0x0000002e2f317211 */ /* 0x080fe200020f0eff */
[C---:B------:R-:W-:Y:S01]  /*2050*/  IMAD R37, R16.reuse, 0x2, R35 ;  /* 0x0000000210257824 */ /* 0x040fe200078e0223 */
[----:B------:R-:W-:Y:S01]  /*2060*/  LEA.HI.X.SX32 R15, R15, R46, 0x1, P3 ;  /* 0x0000002e0f0f7211 */ /* 0x000fe200018f0eff */
[----:B------:R-:W-:Y:S01]  /*2070*/  UIMAD.WIDE UR4, UR4, 0x4, URZ ;  /* 0x00000004040478a5 */ /* 0x000fe2000f8e023f */
[-C--:B------:R-:W-:Y:S01]  /*2080*/  LEA R20, P4, R21, R42.reuse, 0x1 ;  /* 0x0000002a15147211 */ /* 0x080fe200078808ff */
[----:B------:R-:W-:Y:S01]  /*2090*/  IMAD R39, R16, 0x2, R37 ;  /* 0x0000000210277824 */ /* 0x000fe200078e0225 */
[----:B------:R-:W-:-:S02]  /*20a0*/  LEA R22, P3, R23, R42, 0x1 ;  /* 0x0000002a17167211 */ /* 0x000fc400078608ff */
[----:B------:R-:W-:Y:S02]  /*20b0*/  LEA.HI.X.SX32 R19, R19, R46, 0x1, P5 ;  /* 0x0000002e13137211 */ /* 0x000fe400028f0eff */
[C---:B------:R-:W-:Y:S02]  /*20c0*/  LEA R41, R16.reuse, R39, 0x1 ;  /* 0x0000002710297211 */ /* 0x040fe400078e08ff */
[----:B------:R-:W-:Y:S01]  /*20d0*/  LEA R26, P5, R27, R42, 0x1 ;  /* 0x0000002a1b1a7211 */ /* 0x000fe200078a08ff */
[----:B------:R1:W-:Y:S01]  /*20e0*/  STSM.16.M88.4 [R24], R4 ;  /* 0x0000000418007844 */ /* 0x0003e20000000200 */
[----:B------:R-:W-:Y:S01]  /*20f0*/  LEA.HI.X.SX32 R21, R21, R46, 0x1, P4 ;  /* 0x0000002e15157211 */ /* 0x000fe200020f0eff */
[----:B------:R-:W-:Y:S01]  /*2100*/  IMAD R43, R16, 0x2, R41 ;  /* 0x00000002102b7824 */ /* 0x000fe200078e0229 */
[----:B------:R-:W-:Y:S01]  /*2110*/  BAR.SYNC.DEFER_BLOCKING 0x0 ;  /* 0x0000000000007b1d */ /* 0x000fe20000010000 */
[----:B------:R-:W-:Y:S02]  /*2120*/  LEA R16, P6, R17, R42, 0x1 ;  /* 0x0000002a11107211 */ /* 0x000fe400078c08ff */
[----:B------:R-:W-:-:S02]  /*2130*/  LEA.HI.X.SX32 R23, R23, R46, 0x1, P3 ;  /* 0x0000002e17177211 */ /* 0x000fc400018f0eff */
[----:B------:R-:W-:Y:S02]  /*2140*/  LEA.HI.X.SX32 R17, R17, R46, 0x1, P6 ;  /* 0x0000002e11117211 */ /* 0x000fe400030f0eff */
[-C--:B------:R-:W-:Y:S02]  /*2150*/  LEA R28, P4, R29, R42.reuse, 0x1 ;  /* 0x0000002a1d1c7211 */ /* 0x080fe400078808ff */
[----:B------:R-:W-:Y:S02]  /*2160*/  LEA R30, P3, R31, R42, 0x1 ;  /* 0x0000002a1f1e7211 */ /* 0x000fe400078608ff */
[----:B------:R-:W-:Y:S02]  /*2170*/  LEA.HI.X.SX32 R27, R27, R46, 0x1, P5 ;  /* 0x0000002e1b1b7211 */ /* 0x000fe400028f0eff */
[-C--:B-1----:R-:W-:Y:S02]  /*2180*/  LEA R24, P6, R25, R42.reuse, 0x1 ;  /* 0x0000002a19187211 */ /* 0x082fe400078c08ff */
[----:B------:R-:W-:-:S02]  /*2190*/  LEA R34, P5, R35, R42, 0x1 ;  /* 0x0000002a23227211 */ /* 0x000fc400078a08ff */
[----:B------:R-:W-:Y:S02]  /*21a0*/  LEA.HI.X.SX32 R25, R25, R46, 0x1, P6 ;  /* 0x0000002e19197211 */ /* 0x000fe400030f0eff */
[----:B------:R-:W-:Y:S02]  /*21b0*/  LEA R32, P6, R33, R42, 0x1 ;  /* 0x0000002a21207211 */ /* 0x000fe400078c08ff */
[-C--:B------:R-:W-:Y:S02]  /*21c0*/  LEA.HI.X.SX32 R29, R29, R46.reuse, 0x1, P4 ;  /* 0x0000002e1d1d7211 */ /* 0x080fe400020f0eff */
[-C--:B------:R-:W-:Y:S01]  /*21d0*/  LEA.HI.X.SX32 R31, R31, R46.reuse, 0x1, P3 ;  /* 0x0000002e1f1f7211 */ /* 0x080fe200018f0eff */
[----:B------:R1:W2:Y:S01]  /*21e0*/  LDS.128 R4, [R38] ;  /* 0x0000000026047984 */ /* 0x0002a20000000c00 */
[----:B------:R-:W-:Y:S02]  /*21f0*/  LEA.HI.X.SX32 R33, R33, R46, 0x1, P6 ;  /* 0x0000002e21217211 */ /* 0x000fe400030f0eff */
[-C--:B------:R-:W-:Y:S01]  /*2200*/  LEA R36, P4, R37, R42.reuse, 0x1 ;  /* 0x0000002a25247211 */ /* 0x080fe200078808ff */
[----:B0-----:R-:W-:Y:S01]  /*2210*/  STG.E.U16 desc[UR16][R48.64], R8 ;  /* 0x0000000830007986 */ /* 0x001fe2000c101510 */
[----:B------:R-:W-:-:S02]  /*2220*/  LEA R40, P6, R41, R42, 0x1 ;  /* 0x0000002a29287211 */ /* 0x000fc400078c08ff */
[----:B------:R-:W-:Y:S01]  /*2230*/  LEA.HI.X.SX32 R35, R35, R46, 0x1, P5 ;  /* 0x0000002e23237211 */ /* 0x000fe200028f0eff */
[----:B------:R0:W-:Y:S01]  /*2240*/  STG.E.U16 desc[UR16][R14.64], R9 ;  /* 0x000000090e007986 */ /* 0x0001e2000c101510 */
[-C--:B-1----:R-:W-:Y:S02]  /*2250*/  LEA R38, P3, R39, R42.reuse, 0x1 ;  /* 0x0000002a27267211 */ /* 0x082fe400078608ff */
[----:B------:R-:W-:Y:S01]  /*2260*/  LEA R42, P5, R43, R42, 0x1 ;  /* 0x0000002a2b2a7211 */ /* 0x000fe200078a08ff */
[----:B------:R1:W-:Y:S01]  /*2270*/  STG.E.U16 desc[UR16][R16.64], R10 ;  /* 0x0000000a10007986 */ /* 0x0003e2000c101510 */
[-C--:B------:R-:W-:Y:S02]  /*2280*/  LEA.HI.X.SX32 R37, R37, R46.reuse, 0x1, P4 ;  /* 0x0000002e25257211 */ /* 0x080fe400020f0eff */
[-C--:B------:R-:W-:Y:S01]  /*2290*/  LEA.HI.X.SX32 R39, R39, R46.reuse, 0x1, P3 ;  /* 0x0000002e27277211 */ /* 0x080fe200018f0eff */
[----:B------:R3:W-:Y:S01]  /*22a0*/  STG.E.U16 desc[UR16][R18.64], R11 ;  /* 0x0000000b12007986 */ /* 0x0007e2000c101510 */
[----:B------:R-:W-:-:S02]  /*22b0*/  LEA.HI.X.SX32 R41, R41, R46, 0x1, P6 ;  /* 0x0000002e29297211 */ /* 0x000fc400030f0eff */
[----:B------:R-:W-:Y:S02]  /*22c0*/  LEA.HI.X.SX32 R43, R43, R46, 0x1, P5 ;  /* 0x0000002e2b2b7211 */ /* 0x000fe400028f0eff */
[----:B0-----:R-:W-:Y:S02]  /*22d0*/  PRMT R15, R8, 0x7632, R15 ;  /* 0x00007632080f7816 */ /* 0x001fe4000000000f */
[----:B------:R-:W-:Y:S02]  /*22e0*/  PRMT R46, R10, 0x7632, R46 ;  /* 0x000076320a2e7816 */ /* 0x000fe4000000002e */
[----:B-1----:R-:W-:Y:S01]  /*22f0*/  PRMT R17, R9, 0x7632, R17 ;  /* 0x0000763209117816 */ /* 0x002fe20000000011 */
[----:B------:R0:W-:Y:S01]  /*2300*/  STG.E.U16 desc[UR16][R20.64], R15 ;  /* 0x0000000f14007986 */ /* 0x0001e2000c101510 */
[----:B------:R-:W-:Y:S01]  /*2310*/  PRMT R47, R11, 0x7632, R47 ;  /* 0x000076320b2f7816 */ /* 0x000fe2000000002f */
[----:B------:R-:W1:Y:S01]  /*2320*/  LDC.64 R8, c[0x0][0x230] ;  /* 0x00008c00ff087b82 */ /* 0x000e620000000a00 */
[----:B------:R-:W-:Y:S01]  /*2330*/  FSEL R45, R45, -INF , P2 ;  /* 0xff8000002d2d7808 */ /* 0x000fe20001000000 */
[----:B------:R-:W-:Y:S04]  /*2340*/  STG.E.U16 desc[UR16][R22.64], R17 ;  /* 0x0000001116007986 */ /* 0x000fe8000c101510 */
[----:B------:R-:W-:Y:S01]  /*2350*/  STG.E.U16 desc[UR16][R24.64], R46 ;  /* 0x0000002e18007986 */ /* 0x000fe2000c101510 */
[----:B------:R-:W-:-:S03]  /*2360*/  FFMA R12, R45, 0.69314718246459960938, R12 ;  /* 0x3f3172182d0c7823 */ /* 0x000fc6000000000c */
[----:B------:R-:W-:Y:S01]  /*2370*/  STG.E.U16 desc[UR16][R26.64], R47 ;  /* 0x0000002f1a007986 */ /* 0x000fe2000c101510 */
[----:B--2---:R-:W-:-:S03]  /*2380*/  PRMT R10, R4, 0x7632, R10 ;  /* 0x00007632040a7816 */ /* 0x004fc6000000000a */
[----:B------:R2:W-:Y:S01]  /*2390*/  STG.E.U16 desc[UR16][R28.64], R4 ;  /* 0x000000041c007986 */ /* 0x0005e2000c101510 */
[----:B---3--:R-:W-:Y:S02]  /*23a0*/  PRMT R19, R5, 0x7632, R19 ;  /* 0x0000763205137816 */ /* 0x008fe40000000013 */
[----:B------:R-:W-:Y:S01]  /*23b0*/  PRMT R11, R6, 0x7632, R11 ;  /* 0x00007632060b7816 */ /* 0x000fe2000000000b */
[----:B------:R3:W-:Y:S01]  /*23c0*/  STG.E.U16 desc[UR16][R30.64], R5 ;  /* 0x000000051e007986 */ /* 0x0007e2000c101510 */
[----:B0-----:R-:W-:-:S03]  /*23d0*/  PRMT R21, R7, 0x7632, R21 ;  /* 0x0000763207157816 */ /* 0x001fc60000000015 */
[----:B------:R3:W-:Y:S04]  /*23e0*/  STG.E.U16 desc[UR16][R32.64], R6 ;  /* 0x0000000620007986 */ /* 0x0007e8000c101510 */
[----:B------:R3:W-:Y:S01]  /*23f0*/  STG.E.U16 desc[UR16][R34.64], R7 ;  /* 0x0000000722007986 */ /* 0x0007e2000c101510 */
[----:B--2---:R-:W-:-:S03]  /*2400*/  FSEL R4, R13, -INF , P1 ;  /* 0xff8000000d047808 */ /* 0x004fc60000800000 */
[----:B------:R3:W-:Y:S02]  /*2410*/  STG.E.U16 desc[UR16][R36.64], R10 ;  /* 0x0000000a24007986 */ /* 0x0007e4000c101510 */
[----:B------:R-:W-:Y:S01]  /*2420*/  FFMA R13, R4, 0.69314718246459960938, R3 ;  /* 0x3f317218040d7823 */ /* 0x000fe20000000003 */
[----:B------:R-:W-:Y:S01]  /*2430*/  LOP3.LUT R4, R0, 0x3f8, RZ, 0xc0, !PT ;  /* 0x000003f800047812 */ /* 0x000fe200078ec0ff */
[----:B------:R3:W-:Y:S01]  /*2440*/  STG.E.U16 desc[UR16][R38.64], R19 ;  /* 0x0000001326007986 */ /* 0x0007e2000c101510 */
[C---:B------:R-:W-:Y:S02]  /*2450*/  IMAD.SHL.U32 R3, R2.reuse, 0x4, RZ ;  /* 0x0000000402037824 */ /* 0x040fe400078e00ff */
[----:B------:R-:W-:Y:S01]  /*2460*/  IMAD.HI R0, R2, 0x4, RZ ;  /* 0x0000000402007827 */ /* 0x000fe200078e02ff */
[----:B------:R3:W-:Y:S02]  /*2470*/  STG.E.U16 desc[UR16][R40.64], R11 ;  /* 0x0000000b28007986 */ /* 0x0007e4000c101510 */
[----:B-1----:R-:W-:-:S02]  /*2480*/  IADD3 R2, P1, P2, R3, UR6, R8 ;  /* 0x0000000603027c10 */ /* 0x002fc4000fa3e008 */
[----:B------:R3:W-:Y:S02]  /*2490*/  STG.E.U16 desc[UR16][R42.64], R21 ;  /* 0x000000152a007986 */ /* 0x0007e4000c101510 */
[----:B------:R-:W-:Y:S01]  /*24a0*/  IADD3.X R3, R0, UR5, R9, P1, P2 ;  /* 0x0000000500037c10 */ /* 0x000fe20008fe4409 */
[----:B------:R-:W-:Y:S06]  /*24b0*/  BAR.SYNC.DEFER_BLOCKING 0x0 ;  /* 0x0000000000007b1d */ /* 0x000fec0000010000 */
[----:B------:R3:W-:Y:S02]  /*24c0*/  STS.64 [R4+UR14], R12 ;  /* 0x0000000c04007988 */ /* 0x0007e40008000a0e */
[----:B------:R-:W-:Y:S06]  /*24d0*/  BAR.SYNC.DEFER_BLOCKING 0x0 ;  /* 0x0000000000007b1d */ /* 0x000fec0000010000 */
[----:B------:R-:W-:Y:S05]  /*24e0*/  @P0 EXIT ;  /* 0x000000000000094d */ /* 0x000fea0003800000 */
[----:B---3--:R-:W0:Y:S04]  /*24f0*/  LDS R5, [R44] ;  /* 0x000000002c057984 */ /* 0x008e280000000800 */
[----:B0-----:R-:W-:Y:S01]  /*2500*/  STG.E desc[UR16][R2.64], R5 ;  /* 0x0000000502007986 */ /* 0x001fe2000c101910 */
[----:B------:R-:W-:Y:S05]  /*2510*/  EXIT ;  /* 0x000000000000794d */ /* 0x000fea0003800000 */
.L_x_2:
[----:B------:R-:W-:-:S00]  /*2520*/  BRA `(.L_x_2) ;  /* 0xfffffffc00fc7947 */ /* 0x000fc0000383ffff */
[----:B------:R-:W-:-:S00]  /*2530*/  NOP ;  /* 0x0000000000007918 */ /* 0x000fc00000000000 */
        /* <DEDUP_REMOVED lines=12> */
.L_x_3:


//--------------------- .nv.global.init           --------------------------
	.section	.nv.global.init,"aw",@progbits
.nv.global.init:
	.type		_$_str,@object
	.size		_$_str,(.L_0 - _$_str)
_$_str:
        /*0000*/ 	.byte	0x5f, 0x5f, 0x43, 0x55, 0x44, 0x41, 0x5f, 0x46, 0x54, 0x5a, 0x00
.L_0:


//--------------------- .nv.shared.attn_fwd       --------------------------
	.section	.nv.shared.attn_fwd,"aw",@nobits
	.sectionflags	@""
	.align	16
	.zero		1024


//--------------------- .nv.shared.reserved.0     --------------------------
	.section	.nv.shared.reserved.0,"aw",@nobits
	.weak		__nv_reservedSMEM_offset_0_alias
	.size		__nv_reservedSMEM_offset_0_alias, 0, 0
	.other		__nv_reservedSMEM_offset_0_alias,@"STO_CUDA_RESERVED_SHARED STV_DEFAULT"
__nv_reservedSMEM_offset_0_alias:
	.zero		0


//--------------------- .nv.constant0.attn_fwd    --------------------------
	.section	.nv.constant0.attn_fwd,"a",@progbits
	.sectionflags	@""
	.align	4
.nv.constant0.attn_fwd:
	.zero		664


//--------------------- SYMBOLS --------------------------

	.type		.nv.reservedSmem.offset0,@object
	.size		.nv.reservedSmem.offset0,0x4
